	.target	sm_90a

	.elftype	@"ET_EXEC"


//--------------------- .note.nv.tkinfo           --------------------------
	.section	.note.nv.tkinfo,"",@"SHT_NOTE"
	.sectionflags	@"SHF_NOTE_NV_TKINFO"
	.tkinfo
        /*0018*/ 	.word	0x00000002
        /*0030*/ 	.string	""
        /*0030*/ 	.string	"ptxas"
        /*0030*/ 	.string	"Cuda compilation tools, release 13.0, V13.0.88"
        /*0030*/ 	.string	"Build cuda_13.0.r13.0/compiler.36424714_0"
        /*0030*/ 	.string	"-arch sm_90a -m 64 "



//--------------------- .note.nv.cuinfo           --------------------------
	.section	.note.nv.cuinfo,"",@"SHT_NOTE"
	.sectionflags	@"SHF_NOTE_NV_CUINFO"
        /*0018*/ 	.short	0x0002
        /*001a*/ 	.short	0x005a
        /*001c*/ 	.short	0x0082
	.zero		2


//--------------------- .nv.info                  --------------------------
	.section	.nv.info,"",@"SHT_CUDA_INFO"
	.align	4


	//----- nvinfo : EIATTR_REGCOUNT
	.align		4
        /*0000*/ 	.byte	0x04, 0x2f
        /*0002*/ 	.short	(.L_15 - .L_14)
	.align		4
.L_14:
        /*0004*/ 	.word	index@(_ZN7cutlass13device_kernelINS_4gemm6kernel13GemmUniversalIN4cute5tupleIJiiiiEEENS1_10collective13CollectiveMmaINS1_34MainloopSm90TmaGmmaWarpSpecializedILi4ENS5_IJNS4_1CILi2EEESB_NSA_ILi1EEEEEENS1_35KernelTmaWarpSpecializedCooperativeEEENS5_IJNSA_ILi128EEENSA_ILi256EEENSA_ILi32EEEEEEfNS5_IJlSC_lEEEfSK_NS4_8TiledMMAINS4_8MMA_AtomIJNS4_4SM904GMMA30MMA_64x256x8_F32TF32TF32_SS_TNILNSO_7ScaleInE1ELSQ_1EEEEEENS4_6LayoutINS5_IJSB_SC_SC_EEENS5_IJSC_NSA_ILi0EEESV_EEEEENS5_IJNS4_10UnderscoreESY_SY_EEEEENS4_23SM90_TMA_LOAD_MULTICASTENS4_14ComposedLayoutINS4_7SwizzleILi3ELi4ELi3EEENS4_18smem_ptr_flag_bitsILi32EEENST_INS5_IJNSA_ILi8EEESI_EEENS5_IJSI_SC_EEEEEEEvNS4_8identityES11_S1B_vS1C_EENS_8epilogue10collective6detail29Sm90TmaWarpSpecializedAdapterINS1F_15DefaultEpilogueIfSK_SK_NS1E_6thread17LinearCombinationIfLi1EffLNS1J_9ScaleType4KindE0ELNS_15FloatRoundStyleE2EfEENS1_15EpilogueDefaultEEEEEvvEEEEvNT_6ParamsE)
        /*0008*/ 	.word	0x000000a8


	//----- nvinfo : EIATTR_FRAME_SIZE
	.align		4
.L_15:
        /*000c*/ 	.byte	0x04, 0x11
        /*000e*/ 	.short	(.L_17 - .L_16)
	.align		4
.L_16:
        /*0010*/ 	.word	index@(_ZN7cutlass13device_kernelINS_4gemm6kernel13GemmUniversalIN4cute5tupleIJiiiiEEENS1_10collective13CollectiveMmaINS1_34MainloopSm90TmaGmmaWarpSpecializedILi4ENS5_IJNS4_1CILi2EEESB_NSA_ILi1EEEEEENS1_35KernelTmaWarpSpecializedCooperativeEEENS5_IJNSA_ILi128EEENSA_ILi256EEENSA_ILi32EEEEEEfNS5_IJlSC_lEEEfSK_NS4_8TiledMMAINS4_8MMA_AtomIJNS4_4SM904GMMA30MMA_64x256x8_F32TF32TF32_SS_TNILNSO_7ScaleInE1ELSQ_1EEEEEENS4_6LayoutINS5_IJSB_SC_SC_EEENS5_IJSC_NSA_ILi0EEESV_EEEEENS5_IJNS4_10UnderscoreESY_SY_EEEEENS4_23SM90_TMA_LOAD_MULTICASTENS4_14ComposedLayoutINS4_7SwizzleILi3ELi4ELi3EEENS4_18smem_ptr_flag_bitsILi32EEENST_INS5_IJNSA_ILi8EEESI_EEENS5_IJSI_SC_EEEEEEEvNS4_8identityES11_S1B_vS1C_EENS_8epilogue10collective6detail29Sm90TmaWarpSpecializedAdapterINS1F_15DefaultEpilogueIfSK_SK_NS1E_6thread17LinearCombinationIfLi1EffLNS1J_9ScaleType4KindE0ELNS_15FloatRoundStyleE2EfEENS1_15EpilogueDefaultEEEEEvvEEEEvNT_6ParamsE)
        /*0014*/ 	.word	0x00000000


	//----- nvinfo : EIATTR_MIN_STACK_SIZE
	.align		4
.L_17:
        /*0018*/ 	.byte	0x04, 0x12
        /*001a*/ 	.short	(.L_19 - .L_18)
	.align		4
.L_18:
        /*001c*/ 	.word	index@(_ZN7cutlass13device_kernelINS_4gemm6kernel13GemmUniversalIN4cute5tupleIJiiiiEEENS1_10collective13CollectiveMmaINS1_34MainloopSm90TmaGmmaWarpSpecializedILi4ENS5_IJNS4_1CILi2EEESB_NSA_ILi1EEEEEENS1_35KernelTmaWarpSpecializedCooperativeEEENS5_IJNSA_ILi128EEENSA_ILi256EEENSA_ILi32EEEEEEfNS5_IJlSC_lEEEfSK_NS4_8TiledMMAINS4_8MMA_AtomIJNS4_4SM904GMMA30MMA_64x256x8_F32TF32TF32_SS_TNILNSO_7ScaleInE1ELSQ_1EEEEEENS4_6LayoutINS5_IJSB_SC_SC_EEENS5_IJSC_NSA_ILi0EEESV_EEEEENS5_IJNS4_10UnderscoreESY_SY_EEEEENS4_23SM90_TMA_LOAD_MULTICASTENS4_14ComposedLayoutINS4_7SwizzleILi3ELi4ELi3EEENS4_18smem_ptr_flag_bitsILi32EEENST_INS5_IJNSA_ILi8EEESI_EEENS5_IJSI_SC_EEEEEEEvNS4_8identityES11_S1B_vS1C_EENS_8epilogue10collective6detail29Sm90TmaWarpSpecializedAdapterINS1F_15DefaultEpilogueIfSK_SK_NS1E_6thread17LinearCombinationIfLi1EffLNS1J_9ScaleType4KindE0ELNS_15FloatRoundStyleE2EfEENS1_15EpilogueDefaultEEEEEvvEEEEvNT_6ParamsE)
        /*0020*/ 	.word	0x00000000
.L_19:


//--------------------- .nv.compat                --------------------------
	.section	.nv.compat,"",@"SHT_CUDA_COMPAT_INFO"
	.align	4
        /*0000*/ 	.byte	0x02, 0x09, 0x01, 0x00, 0x02, 0x02, 0x04, 0x00, 0x02, 0x05, 0x05, 0x00, 0x03, 0x07, 0x01, 0x01
        /*0010*/ 	.byte	0x02, 0x03, 0x01, 0x00, 0x02, 0x06, 0x01, 0x00, 0x04, 0x0b, 0x08, 0x00, 0x00, 0x00, 0x00, 0x00
        /*0020*/ 	.byte	0x00, 0x00, 0x00, 0x00


//--------------------- .nv.info._ZN7cutlass13device_kernelINS_4gemm6kernel13GemmUniversalIN4cute5tupleIJiiiiEEENS1_10collective13CollectiveMmaINS1_34MainloopSm90TmaGmmaWarpSpecializedILi4ENS5_IJNS4_1CILi2EEESB_NSA_ILi1EEEEEENS1_35KernelTmaWarpSpecializedCooperativeEEENS5_IJNSA_ILi128EEENSA_ILi256EEENSA_ILi32EEEEEEfNS5_IJlSC_lEEEfSK_NS4_8TiledMMAINS4_8MMA_AtomIJNS4_4SM904GMMA30MMA_64x256x8_F32TF32TF32_SS_TNILNSO_7ScaleInE1ELSQ_1EEEEEENS4_6LayoutINS5_IJSB_SC_SC_EEENS5_IJSC_NSA_ILi0EEESV_EEEEENS5_IJNS4_10UnderscoreESY_SY_EEEEENS4_23SM90_TMA_LOAD_MULTICASTENS4_14ComposedLayoutINS4_7SwizzleILi3ELi4ELi3EEENS4_18smem_ptr_flag_bitsILi32EEENST_INS5_IJNSA_ILi8EEESI_EEENS5_IJSI_SC_EEEEEEEvNS4_8identityES11_S1B_vS1C_EENS_8epilogue10collective6detail29Sm90TmaWarpSpecializedAdapterINS1F_15DefaultEpilogueIfSK_SK_NS1E_6thread17LinearCombinationIfLi1EffLNS1J_9ScaleType4KindE0ELNS_15FloatRoundStyleE2EfEENS1_15EpilogueDefaultEEEEEvvEEEEvNT_6ParamsE --------------------------
	.section	.nv.info._ZN7cutlass13device_kernelINS_4gemm6kernel13GemmUniversalIN4cute5tupleIJiiiiEEENS1_10collective13CollectiveMmaINS1_34MainloopSm90TmaGmmaWarpSpecializedILi4ENS5_IJNS4_1CILi2EEESB_NSA_ILi1EEEEEENS1_35KernelTmaWarpSpecializedCooperativeEEENS5_IJNSA_ILi128EEENSA_ILi256EEENSA_ILi32EEEEEEfNS5_IJlSC_lEEEfSK_NS4_8TiledMMAINS4_8MMA_AtomIJNS4_4SM904GMMA30MMA_64x256x8_F32TF32TF32_SS_TNILNSO_7ScaleInE1ELSQ_1EEEEEENS4_6LayoutINS5_IJSB_SC_SC_EEENS5_IJSC_NSA_ILi0EEESV_EEEEENS5_IJNS4_10UnderscoreESY_SY_EEEEENS4_23SM90_TMA_LOAD_MULTICASTENS4_14ComposedLayoutINS4_7SwizzleILi3ELi4ELi3EEENS4_18smem_ptr_flag_bitsILi32EEENST_INS5_IJNSA_ILi8EEESI_EEENS5_IJSI_SC_EEEEEEEvNS4_8identityES11_S1B_vS1C_EENS_8epilogue10collective6detail29Sm90TmaWarpSpecializedAdapterINS1F_15DefaultEpilogueIfSK_SK_NS1E_6thread17LinearCombinationIfLi1EffLNS1J_9ScaleType4KindE0ELNS_15FloatRoundStyleE2EfEENS1_15EpilogueDefaultEEEEEvvEEEEvNT_6ParamsE,"",@"SHT_CUDA_INFO"
	.sectionflags	@""
	.align	4


	//----- nvinfo : EIATTR_CUDA_API_VERSION
	.align		4
        /*0000*/ 	.byte	0x04, 0x37
        /*0002*/ 	.short	(.L_21 - .L_20)
.L_20:
        /*0004*/ 	.word	0x00000082


	//----- nvinfo : EIATTR_KPARAM_INFO
	.align		4
.L_21:
        /*0008*/ 	.byte	0x04, 0x17
        /*000a*/ 	.short	(.L_23 - .L_22)
.L_22:
        /*000c*/ 	.word	0x00000000
        /*0010*/ 	.short	0x0000
        /*0012*/ 	.short	0x0070
        /*0014*/ 	.byte	0x00, 0xf0, 0x01, 0x10


	//----- nvinfo : EIATTR_SPARSE_MMA_MASK
	.align		4
.L_23:
        /*0018*/ 	.byte	0x03, 0x50
        /*001a*/ 	.short	0x0000


	//----- nvinfo : EIATTR_MAXREG_COUNT
	.align		4
        /*001c*/ 	.byte	0x03, 0x1b
        /*001e*/ 	.short	0x00a8


	//----- nvinfo : EIATTR_NUM_BARRIERS
	.align		4
        /*0020*/ 	.byte	0x02, 0x4c
        /*0022*/ 	.byte	0x01
	.zero		1


	//----- nvinfo : EIATTR_EXTERNS
	.align		4
        /*0024*/ 	.byte	0x04, 0x0f
        /*0026*/ 	.short	(.L_25 - .L_24)


	//   ....[0]....
	.align		4
.L_24:
        /*0028*/ 	.word	index@(__assertfail)


	//----- nvinfo : EIATTR_MERCURY_ISA_VERSION
	.align		4
.L_25:
        /*002c*/ 	.byte	0x03, 0x5f
        /*002e*/ 	.short	0x0101


	//----- nvinfo : EIATTR_INT_WARP_WIDE_INSTR_OFFSETS
	.align		4
        /*0030*/ 	.byte	0x04, 0x31
        /*0032*/ 	.short	(.L_27 - .L_26)


	//   ....[0]....
.L_26:
        /*0034*/ 	.word	0x00000480


	//   ....[1]....
        /*0038*/ 	.word	0x000004b0


	//   ....[2]....
        /*003c*/ 	.word	0x00000670


	//   ....[3]....
        /*0040*/ 	.word	0x00001d30


	//----- nvinfo : EIATTR_COOP_GROUP_MASK_REGIDS
	.align		4
.L_27:
        /*0044*/ 	.byte	0x04, 0x29
        /*0046*/ 	.short	(.L_29 - .L_28)


	//   ....[0]....
.L_28:
        /*0048*/ 	.word	0xffffffff


	//   ....[1]....
        /*004c*/ 	.word	0xffffffff


	//   ....[2]....
        /*0050*/ 	.word	0xffffffff


	//   ....[3]....
        /*0054*/ 	.word	0xffffffff


	//   ....[4]....
        /*0058*/ 	.word	0xffffffff


	//   ....[5]....
        /*005c*/ 	.word	0xffffffff


	//----- nvinfo : EIATTR_COOP_GROUP_INSTR_OFFSETS
	.align		4
.L_29:
        /*0060*/ 	.byte	0x04, 0x28
        /*0062*/ 	.short	(.L_31 - .L_30)


	//   ....[0]....
.L_30:
        /*0064*/ 	.word	0x00000060


	//   ....[1]....
        /*0068*/ 	.word	0x00000070


	//   ....[2]....
        /*006c*/ 	.word	0x00000130


	//   ....[3]....
        /*0070*/ 	.word	0x000002d0


	//   ....[4]....
        /*0074*/ 	.word	0x000007f0


	//   ....[5]....
        /*0078*/ 	.word	0x00001240


	//----- nvinfo : EIATTR_REG_RECONFIG
	.align		4
.L_31:
        /*007c*/ 	.byte	0x01, 0x54
	.zero		2


	//----- nvinfo : EIATTR_SYSCALL_OFFSETS
	.align		4
        /*0080*/ 	.byte	0x04, 0x46
        /*0082*/ 	.short	(.L_33 - .L_32)


	//   ....[0]....
.L_32:
        /*0084*/ 	.word	0x00001400


	//----- nvinfo : EIATTR_MBARRIER_INSTR_OFFSETS
	.align		4
.L_33:
        /*0088*/ 	.byte	0x04, 0x39
        /*008a*/ 	.short	(.L_35 - .L_34)


	//   ....[0]....
.L_34:
        /*008c*/ 	.word	0x00000230
        /*0090*/ 	.word	0x000000ff
        /*0094*/ 	.word	0x00000000
        /*0098*/ 	.short	0x0100
        /*009a*/ 	.byte	0x08
	.zero		1


	//   ....[1]....
        /*009c*/ 	.word	0x00000240
        /*00a0*/ 	.word	0x000000ff
        /*00a4*/ 	.word	0x00000020
        /*00a8*/ 	.short	0x0100
        /*00aa*/ 	.byte	0x08
	.zero		1


	//   ....[2]....
        /*00ac*/ 	.word	0x00000250
        /*00b0*/ 	.word	0x000000ff
        /*00b4*/ 	.word	0x00000008
        /*00b8*/ 	.short	0x0100
        /*00ba*/ 	.byte	0x08
	.zero		1


	//   ....[3]....
        /*00bc*/ 	.word	0x00000260
        /*00c0*/ 	.word	0x000000ff
        /*00c4*/ 	.word	0x00000028
        /*00c8*/ 	.short	0x0100
        /*00ca*/ 	.byte	0x08
	.zero		1


	//   ....[4]....
        /*00cc*/ 	.word	0x00000270
        /*00d0*/ 	.word	0x000000ff
        /*00d4*/ 	.word	0x00000010
        /*00d8*/ 	.short	0x0100
        /*00da*/ 	.byte	0x08
	.zero		1


	//   ....[5]....
        /*00dc*/ 	.word	0x00000280
        /*00e0*/ 	.word	0x000000ff
        /*00e4*/ 	.word	0x00000030
        /*00e8*/ 	.short	0x0100
        /*00ea*/ 	.byte	0x08
	.zero		1


	//   ....[6]....
        /*00ec*/ 	.word	0x00000290
        /*00f0*/ 	.word	0x000000ff
        /*00f4*/ 	.word	0x00000018
        /*00f8*/ 	.short	0x0100
        /*00fa*/ 	.byte	0x08
	.zero		1


	//   ....[7]....
        /*00fc*/ 	.word	0x000002a0
        /*0100*/ 	.word	0x000000ff
        /*0104*/ 	.word	0x00000038
        /*0108*/ 	.short	0x0100
        /*010a*/ 	.byte	0x08
	.zero		1


	//   ....[8]....
        /*010c*/ 	.word	0x000006f0
        /*0110*/ 	.word	0x000000ff
        /*0114*/ 	.word	0x00000050
        /*0118*/ 	.short	0x0100
        /*011a*/ 	.byte	0x06
	.zero		1


	//   ....[9]....
        /*011c*/ 	.word	0x00000780
        /*0120*/ 	.word	0x000000ff
        /*0124*/ 	.word	0x00000058
        /*0128*/ 	.short	0x0100
        /*012a*/ 	.byte	0x06
	.zero		1


	//   ....[10]....
        /*012c*/ 	.word	0x000014c0
        /*0130*/ 	.word	0x00000003
        /*0134*/ 	.word	0x00000000
        /*0138*/ 	.short	0x010a
        /*013a*/ 	.byte	0x3f
	.zero		1


	//   ....[11]....
        /*013c*/ 	.word	0x00001500
        /*0140*/ 	.word	0x00000003
        /*0144*/ 	.word	0x00000000
        /*0148*/ 	.short	0x010a
        /*014a*/ 	.byte	0x3f
	.zero		1


	//   ....[12]....
        /*014c*/ 	.word	0x00001900
        /*0150*/ 	.word	0x00000005
        /*0154*/ 	.word	0x00000000
        /*0158*/ 	.short	0x010a
        /*015a*/ 	.byte	0x3f
	.zero		1


	//   ....[13]....
        /*015c*/ 	.word	0x00001940
        /*0160*/ 	.word	0x00000005
        /*0164*/ 	.word	0x00000000
        /*0168*/ 	.short	0x010a
        /*016a*/ 	.byte	0x3f
	.zero		1


	//   ....[14]....
        /*016c*/ 	.word	0x00001bd0
        /*0170*/ 	.word	0x00000005
        /*0174*/ 	.word	0x00000000
        /*0178*/ 	.short	0x0101
        /*017a*/ 	.byte	0x3f
	.zero		1


	//   ....[15]....
        /*017c*/ 	.word	0x00001db0
        /*0180*/ 	.word	0x00000003
        /*0184*/ 	.word	0x00000000
        /*0188*/ 	.short	0x0101
        /*018a*/ 	.byte	0x3f
	.zero		1


	//   ....[16]....
        /*018c*/ 	.word	0x00009470
        /*0190*/ 	.word	0x00000016
        /*0194*/ 	.word	0x00000020
        /*0198*/ 	.short	0x010a
        /*019a*/ 	.byte	0x3f
	.zero		1


	//   ....[17]....
        /*019c*/ 	.word	0x00009850
        /*01a0*/ 	.word	0x00000004
        /*01a4*/ 	.word	0x00000058
        /*01a8*/ 	.short	0x0101
        /*01aa*/ 	.byte	0x3f
	.zero		1


	//   ....[18]....
        /*01ac*/ 	.word	0x00009f60
        /*01b0*/ 	.word	0x00000005
        /*01b4*/ 	.word	0x00000000
        /*01b8*/ 	.short	0x010a
        /*01ba*/ 	.byte	0x3f
	.zero		1


	//   ....[19]....
        /*01bc*/ 	.word	0x00009fe0
        /*01c0*/ 	.word	0x00000007
        /*01c4*/ 	.word	0x00000000
        /*01c8*/ 	.short	0x010a
        /*01ca*/ 	.byte	0x3f
	.zero		1


	//   ....[20]....
        /*01cc*/ 	.word	0x0000a070
        /*01d0*/ 	.word	0x00000006
        /*01d4*/ 	.word	0x00000000
        /*01d8*/ 	.short	0x010a
        /*01da*/ 	.byte	0x3f
	.zero		1


	//   ....[21]....
        /*01dc*/ 	.word	0x0000a100
        /*01e0*/ 	.word	0x00000003
        /*01e4*/ 	.word	0x00000000
        /*01e8*/ 	.short	0x010a
        /*01ea*/ 	.byte	0x3f
	.zero		1


	//   ....[22]....
        /*01ec*/ 	.word	0x0000a160
        /*01f0*/ 	.word	0x00000003
        /*01f4*/ 	.word	0x00000000
        /*01f8*/ 	.short	0x010a
        /*01fa*/ 	.byte	0x3f
	.zero		1


	//   ....[23]....
        /*01fc*/ 	.word	0x0000a1b0
        /*0200*/ 	.word	0x00000005
        /*0204*/ 	.word	0x00000000
        /*0208*/ 	.short	0x010a
        /*020a*/ 	.byte	0x3f
	.zero		1


	//   ....[24]....
        /*020c*/ 	.word	0x0000a280
        /*0210*/ 	.word	0x00000016
        /*0214*/ 	.word	0x00000020
        /*0218*/ 	.short	0x010a
        /*021a*/ 	.byte	0x3f
	.zero		1


	//   ....[25]....
        /*021c*/ 	.word	0x0000a350
        /*0220*/ 	.word	0x00000005
        /*0224*/ 	.word	0x00000000
        /*0228*/ 	.short	0x010a
        /*022a*/ 	.byte	0x3f
	.zero		1


	//   ....[26]....
        /*022c*/ 	.word	0x0000a3a0
        /*0230*/ 	.word	0x00000007
        /*0234*/ 	.word	0x00000000
        /*0238*/ 	.short	0x010a
        /*023a*/ 	.byte	0x3f
	.zero		1


	//   ....[27]....
        /*023c*/ 	.word	0x0000a3f0
        /*0240*/ 	.word	0x00000006
        /*0244*/ 	.word	0x00000000
        /*0248*/ 	.short	0x010a
        /*024a*/ 	.byte	0x3f
	.zero		1


	//----- nvinfo : EIATTR_NUM_MBARRIERS
	.align		4
.L_35:
        /*024c*/ 	.byte	0x03, 0x38
        /*024e*/ 	.short	0x000a


	//----- nvinfo : EIATTR_EXIT_INSTR_OFFSETS
	.align		4
        /*0250*/ 	.byte	0x04, 0x1c
        /*0252*/ 	.short	(.L_37 - .L_36)


	//   ....[0]....
.L_36:
        /*0254*/ 	.word	0x00000950


	//   ....[1]....
        /*0258*/ 	.word	0x00001170


	//   ....[2]....
        /*025c*/ 	.word	0x00008aa0


	//   ....[3]....
        /*0260*/ 	.word	0x00009000


	//   ....[4]....
        /*0264*/ 	.word	0x0000a150


	//----- nvinfo : EIATTR_MAX_THREADS
	.align		4
.L_37:
        /*0268*/ 	.byte	0x04, 0x05
        /*026a*/ 	.short	(.L_39 - .L_38)
.L_38:
        /*026c*/ 	.word	0x00000180
        /*0270*/ 	.word	0x00000001
        /*0274*/ 	.word	0x00000001


	//----- nvinfo : EIATTR_CRS_STACK_SIZE
	.align		4
.L_39:
        /*0278*/ 	.byte	0x04, 0x1e
        /*027a*/ 	.short	(.L_41 - .L_40)
.L_40:
        /*027c*/ 	.word	0x00000000


	//----- nvinfo : EIATTR_CBANK_PARAM_SIZE
	.align		4
.L_41:
        /*0280*/ 	.byte	0x03, 0x19
        /*0282*/ 	.short	0x0470


	//----- nvinfo : EIATTR_PARAM_CBANK
	.align		4
        /*0284*/ 	.byte	0x04, 0x0a
        /*0286*/ 	.short	(.L_43 - .L_42)
	.align		4
.L_42:
        /*0288*/ 	.word	index@(.nv.constant0._ZN7cutlass13device_kernelINS_4gemm6kernel13GemmUniversalIN4cute5tupleIJiiiiEEENS1_10collective13CollectiveMmaINS1_34MainloopSm90TmaGmmaWarpSpecializedILi4ENS5_IJNS4_1CILi2EEESB_NSA_ILi1EEEEEENS1_35KernelTmaWarpSpecializedCooperativeEEENS5_IJNSA_ILi128EEENSA_ILi256EEENSA_ILi32EEEEEEfNS5_IJlSC_lEEEfSK_NS4_8TiledMMAINS4_8MMA_AtomIJNS4_4SM904GMMA30MMA_64x256x8_F32TF32TF32_SS_TNILNSO_7ScaleInE1ELSQ_1EEEEEENS4_6LayoutINS5_IJSB_SC_SC_EEENS5_IJSC_NSA_ILi0EEESV_EEEEENS5_IJNS4_10UnderscoreESY_SY_EEEEENS4_23SM90_TMA_LOAD_MULTICASTENS4_14ComposedLayoutINS4_7SwizzleILi3ELi4ELi3EEENS4_18smem_ptr_flag_bitsILi32EEENST_INS5_IJNSA_ILi8EEESI_EEENS5_IJSI_SC_EEEEEEEvNS4_8identityES11_S1B_vS1C_EENS_8epilogue10collective6detail29Sm90TmaWarpSpecializedAdapterINS1F_15DefaultEpilogueIfSK_SK_NS1E_6thread17LinearCombinationIfLi1EffLNS1J_9ScaleType4KindE0ELNS_15FloatRoundStyleE2EfEENS1_15EpilogueDefaultEEEEEvvEEEEvNT_6ParamsE)
        /*028c*/ 	.short	0x0210
        /*028e*/ 	.short	0x0470


	//----- nvinfo : EIATTR_SW_WAR
	.align		4
.L_43:
        /*0290*/ 	.byte	0x04, 0x36
        /*0292*/ 	.short	(.L_45 - .L_44)
.L_44:
        /*0294*/ 	.word	0x00000008
.L_45:


//--------------------- .nv.callgraph             --------------------------
	.section	.nv.callgraph,"",@"SHT_CUDA_CALLGRAPH"
	.align	4
	.sectionentsize	8
	.align		4
        /*0000*/ 	.word	0x00000000
	.align		4
        /*0004*/ 	.word	0xffffffff
	.align		4
        /*0008*/ 	.word	index@(_ZN7cutlass13device_kernelINS_4gemm6kernel13GemmUniversalIN4cute5tupleIJiiiiEEENS1_10collective13CollectiveMmaINS1_34MainloopSm90TmaGmmaWarpSpecializedILi4ENS5_IJNS4_1CILi2EEESB_NSA_ILi1EEEEEENS1_35KernelTmaWarpSpecializedCooperativeEEENS5_IJNSA_ILi128EEENSA_ILi256EEENSA_ILi32EEEEEEfNS5_IJlSC_lEEEfSK_NS4_8TiledMMAINS4_8MMA_AtomIJNS4_4SM904GMMA30MMA_64x256x8_F32TF32TF32_SS_TNILNSO_7ScaleInE1ELSQ_1EEEEEENS4_6LayoutINS5_IJSB_SC_SC_EEENS5_IJSC_NSA_ILi0EEESV_EEEEENS5_IJNS4_10UnderscoreESY_SY_EEEEENS4_23SM90_TMA_LOAD_MULTICASTENS4_14ComposedLayoutINS4_7SwizzleILi3ELi4ELi3EEENS4_18smem_ptr_flag_bitsILi32EEENST_INS5_IJNSA_ILi8EEESI_EEENS5_IJSI_SC_EEEEEEEvNS4_8identityES11_S1B_vS1C_EENS_8epilogue10collective6detail29Sm90TmaWarpSpecializedAdapterINS1F_15DefaultEpilogueIfSK_SK_NS1E_6thread17LinearCombinationIfLi1EffLNS1J_9ScaleType4KindE0ELNS_15FloatRoundStyleE2EfEENS1_15EpilogueDefaultEEEEEvvEEEEvNT_6ParamsE)
	.align		4
        /*000c*/ 	.word	index@(__assertfail)
	.align		4
        /*0010*/ 	.word	0x00000000
	.align		4
        /*0014*/ 	.word	0xfffffffe
	.align		4
        /*0018*/ 	.word	0x00000000
	.align		4
        /*001c*/ 	.word	0xfffffffd
	.align		4
        /*0020*/ 	.word	0x00000000
	.align		4
        /*0024*/ 	.word	0xfffffffc


//--------------------- .nv.constant4             --------------------------
	.section	.nv.constant4,"a",@progbits
	.align	8
	.align		8
.nv.constant4:
        /*0000*/ 	.dword	__assertfail
	.align		8
        /*0008*/ 	.dword	__unnamed_1
	.align		8
        /*0010*/ 	.dword	_ZN40_INTERNAL_5d430720_4_k_cu_b4cfd879_250264cuda3std3__45__cpo5beginE
	.align		8
        /*0018*/ 	.dword	_ZN40_INTERNAL_5d430720_4_k_cu_b4cfd879_250264cuda3std3__45__cpo3endE
	.align		8
        /*0020*/ 	.dword	_ZN40_INTERNAL_5d430720_4_k_cu_b4cfd879_250264cuda3std3__45__cpo6cbeginE
	.align		8
        /*0028*/ 	.dword	_ZN40_INTERNAL_5d430720_4_k_cu_b4cfd879_250264cuda3std3__45__cpo4cendE
	.align		8
        /*0030*/ 	.dword	_ZN40_INTERNAL_5d430720_4_k_cu_b4cfd879_250264cuda3std3__442_GLOBAL__N__5d430720_4_k_cu_b4cfd879_250266ignoreE
	.align		8
        /*0038*/ 	.dword	_ZN40_INTERNAL_5d430720_4_k_cu_b4cfd879_250264cuda3std3__419piecewise_constructE
	.align		8
        /*0040*/ 	.dword	_ZN40_INTERNAL_5d430720_4_k_cu_b4cfd879_250264cuda3std3__48in_placeE
	.align		8
        /*0048*/ 	.dword	_ZN40_INTERNAL_5d430720_4_k_cu_b4cfd879_250264cuda3std6ranges3__45__cpo4swapE
	.align		8
        /*0050*/ 	.dword	_ZN40_INTERNAL_5d430720_4_k_cu_b4cfd879_250264cuda3std6ranges3__45__cpo9iter_moveE
	.align		8
        /*0058*/ 	.dword	_ZN40_INTERNAL_5d430720_4_k_cu_b4cfd879_250264cute7productE
	.align		8
        /*0060*/ 	.dword	_ZN40_INTERNAL_5d430720_4_k_cu_b4cfd879_250264cute1_E
	.align		8
        /*0068*/ 	.dword	$str$22
	.align		8
        /*0070*/ 	.dword	$str$23


//--------------------- .text._ZN7cutlass13device_kernelINS_4gemm6kernel13GemmUniversalIN4cute5tupleIJiiiiEEENS1_10collective13CollectiveMmaINS1_34MainloopSm90TmaGmmaWarpSpecializedILi4ENS5_IJNS4_1CILi2EEESB_NSA_ILi1EEEEEENS1_35KernelTmaWarpSpecializedCooperativeEEENS5_IJNSA_ILi128EEENSA_ILi256EEENSA_ILi32EEEEEEfNS5_IJlSC_lEEEfSK_NS4_8TiledMMAINS4_8MMA_AtomIJNS4_4SM904GMMA30MMA_64x256x8_F32TF32TF32_SS_TNILNSO_7ScaleInE1ELSQ_1EEEEEENS4_6LayoutINS5_IJSB_SC_SC_EEENS5_IJSC_NSA_ILi0EEESV_EEEEENS5_IJNS4_10UnderscoreESY_SY_EEEEENS4_23SM90_TMA_LOAD_MULTICASTENS4_14ComposedLayoutINS4_7SwizzleILi3ELi4ELi3EEENS4_18smem_ptr_flag_bitsILi32EEENST_INS5_IJNSA_ILi8EEESI_EEENS5_IJSI_SC_EEEEEEEvNS4_8identityES11_S1B_vS1C_EENS_8epilogue10collective6detail29Sm90TmaWarpSpecializedAdapterINS1F_15DefaultEpilogueIfSK_SK_NS1E_6thread17LinearCombinationIfLi1EffLNS1J_9ScaleType4KindE0ELNS_15FloatRoundStyleE2EfEENS1_15EpilogueDefaultEEEEEvvEEEEvNT_6ParamsE --------------------------
	.section	.text._ZN7cutlass13device_kernelINS_4gemm6kernel13GemmUniversalIN4cute5tupleIJiiiiEEENS1_10collective13CollectiveMmaINS1_34MainloopSm90TmaGmmaWarpSpecializedILi4ENS5_IJNS4_1CILi2EEESB_NSA_ILi1EEEEEENS1_35KernelTmaWarpSpecializedCooperativeEEENS5_IJNSA_ILi128EEENSA_ILi256EEENSA_ILi32EEEEEEfNS5_IJlSC_lEEEfSK_NS4_8TiledMMAINS4_8MMA_AtomIJNS4_4SM904GMMA30MMA_64x256x8_F32TF32TF32_SS_TNILNSO_7ScaleInE1ELSQ_1EEEEEENS4_6LayoutINS5_IJSB_SC_SC_EEENS5_IJSC_NSA_ILi0EEESV_EEEEENS5_IJNS4_10UnderscoreESY_SY_EEEEENS4_23SM90_TMA_LOAD_MULTICASTENS4_14ComposedLayoutINS4_7SwizzleILi3ELi4ELi3EEENS4_18smem_ptr_flag_bitsILi32EEENST_INS5_IJNSA_ILi8EEESI_EEENS5_IJSI_SC_EEEEEEEvNS4_8identityES11_S1B_vS1C_EENS_8epilogue10collective6detail29Sm90TmaWarpSpecializedAdapterINS1F_15DefaultEpilogueIfSK_SK_NS1E_6thread17LinearCombinationIfLi1EffLNS1J_9ScaleType4KindE0ELNS_15FloatRoundStyleE2EfEENS1_15EpilogueDefaultEEEEEvvEEEEvNT_6ParamsE,"ax",@progbits
	.align	128
.text._ZN7cutlass13device_kernelINS_4gemm6kernel13GemmUniversalIN4cute5tupleIJiiiiEEENS1_10collective13CollectiveMmaINS1_34MainloopSm90TmaGmmaWarpSpecializedILi4ENS5_IJNS4_1CILi2EEESB_NSA_ILi1EEEEEENS1_35KernelTmaWarpSpecializedCooperativeEEENS5_IJNSA_ILi128EEENSA_ILi256EEENSA_ILi32EEEEEEfNS5_IJlSC_lEEEfSK_NS4_8TiledMMAINS4_8MMA_AtomIJNS4_4SM904GMMA30MMA_64x256x8_F32TF32TF32_SS_TNILNSO_7ScaleInE1ELSQ_1EEEEEENS4_6LayoutINS5_IJSB_SC_SC_EEENS5_IJSC_NSA_ILi0EEESV_EEEEENS5_IJNS4_10UnderscoreESY_SY_EEEEENS4_23SM90_TMA_LOAD_MULTICASTENS4_14ComposedLayoutINS4_7SwizzleILi3ELi4ELi3EEENS4_18smem_ptr_flag_bitsILi32EEENST_INS5_IJNSA_ILi8EEESI_EEENS5_IJSI_SC_EEEEEEEvNS4_8identityES11_S1B_vS1C_EENS_8epilogue10collective6detail29Sm90TmaWarpSpecializedAdapterINS1F_15DefaultEpilogueIfSK_SK_NS1E_6thread17LinearCombinationIfLi1EffLNS1J_9ScaleType4KindE0ELNS_15FloatRoundStyleE2EfEENS1_15EpilogueDefaultEEEEEvvEEEEvNT_6ParamsE:
        .type           _ZN7cutlass13device_kernelINS_4gemm6kernel13GemmUniversalIN4cute5tupleIJiiiiEEENS1_10collective13CollectiveMmaINS1_34MainloopSm90TmaGmmaWarpSpecializedILi4ENS5_IJNS4_1CILi2EEESB_NSA_ILi1EEEEEENS1_35KernelTmaWarpSpecializedCooperativeEEENS5_IJNSA_ILi128EEENSA_ILi256EEENSA_ILi32EEEEEEfNS5_IJlSC_lEEEfSK_NS4_8TiledMMAINS4_8MMA_AtomIJNS4_4SM904GMMA30MMA_64x256x8_F32TF32TF32_SS_TNILNSO_7ScaleInE1ELSQ_1EEEEEENS4_6LayoutINS5_IJSB_SC_SC_EEENS5_IJSC_NSA_ILi0EEESV_EEEEENS5_IJNS4_10UnderscoreESY_SY_EEEEENS4_23SM90_TMA_LOAD_MULTICASTENS4_14ComposedLayoutINS4_7SwizzleILi3ELi4ELi3EEENS4_18smem_ptr_flag_bitsILi32EEENST_INS5_IJNSA_ILi8EEESI_EEENS5_IJSI_SC_EEEEEEEvNS4_8identityES11_S1B_vS1C_EENS_8epilogue10collective6detail29Sm90TmaWarpSpecializedAdapterINS1F_15DefaultEpilogueIfSK_SK_NS1E_6thread17LinearCombinationIfLi1EffLNS1J_9ScaleType4KindE0ELNS_15FloatRoundStyleE2EfEENS1_15EpilogueDefaultEEEEEvvEEEEvNT_6ParamsE,@function
        .size           _ZN7cutlass13device_kernelINS_4gemm6kernel13GemmUniversalIN4cute5tupleIJiiiiEEENS1_10collective13CollectiveMmaINS1_34MainloopSm90TmaGmmaWarpSpecializedILi4ENS5_IJNS4_1CILi2EEESB_NSA_ILi1EEEEEENS1_35KernelTmaWarpSpecializedCooperativeEEENS5_IJNSA_ILi128EEENSA_ILi256EEENSA_ILi32EEEEEEfNS5_IJlSC_lEEEfSK_NS4_8TiledMMAINS4_8MMA_AtomIJNS4_4SM904GMMA30MMA_64x256x8_F32TF32TF32_SS_TNILNSO_7ScaleInE1ELSQ_1EEEEEENS4_6LayoutINS5_IJSB_SC_SC_EEENS5_IJSC_NSA_ILi0EEESV_EEEEENS5_IJNS4_10UnderscoreESY_SY_EEEEENS4_23SM90_TMA_LOAD_MULTICASTENS4_14ComposedLayoutINS4_7SwizzleILi3ELi4ELi3EEENS4_18smem_ptr_flag_bitsILi32EEENST_INS5_IJNSA_ILi8EEESI_EEENS5_IJSI_SC_EEEEEEEvNS4_8identityES11_S1B_vS1C_EENS_8epilogue10collective6detail29Sm90TmaWarpSpecializedAdapterINS1F_15DefaultEpilogueIfSK_SK_NS1E_6thread17LinearCombinationIfLi1EffLNS1J_9ScaleType4KindE0ELNS_15FloatRoundStyleE2EfEENS1_15EpilogueDefaultEEEEEvvEEEEvNT_6ParamsE,(.L_x_325 - _ZN7cutlass13device_kernelINS_4gemm6kernel13GemmUniversalIN4cute5tupleIJiiiiEEENS1_10collective13CollectiveMmaINS1_34MainloopSm90TmaGmmaWarpSpecializedILi4ENS5_IJNS4_1CILi2EEESB_NSA_ILi1EEEEEENS1_35KernelTmaWarpSpecializedCooperativeEEENS5_IJNSA_ILi128EEENSA_ILi256EEENSA_ILi32EEEEEEfNS5_IJlSC_lEEEfSK_NS4_8TiledMMAINS4_8MMA_AtomIJNS4_4SM904GMMA30MMA_64x256x8_F32TF32TF32_SS_TNILNSO_7ScaleInE1ELSQ_1EEEEEENS4_6LayoutINS5_IJSB_SC_SC_EEENS5_IJSC_NSA_ILi0EEESV_EEEEENS5_IJNS4_10UnderscoreESY_SY_EEEEENS4_23SM90_TMA_LOAD_MULTICASTENS4_14ComposedLayoutINS4_7SwizzleILi3ELi4ELi3EEENS4_18smem_ptr_flag_bitsILi32EEENST_INS5_IJNSA_ILi8EEESI_EEENS5_IJSI_SC_EEEEEEEvNS4_8identityES11_S1B_vS1C_EENS_8epilogue10collective6detail29Sm90TmaWarpSpecializedAdapterINS1F_15DefaultEpilogueIfSK_SK_NS1E_6thread17LinearCombinationIfLi1EffLNS1J_9ScaleType4KindE0ELNS_15FloatRoundStyleE2EfEENS1_15EpilogueDefaultEEEEEvvEEEEvNT_6ParamsE)
        .other          _ZN7cutlass13device_kernelINS_4gemm6kernel13GemmUniversalIN4cute5tupleIJiiiiEEENS1_10collective13CollectiveMmaINS1_34MainloopSm90TmaGmmaWarpSpecializedILi4ENS5_IJNS4_1CILi2EEESB_NSA_ILi1EEEEEENS1_35KernelTmaWarpSpecializedCooperativeEEENS5_IJNSA_ILi128EEENSA_ILi256EEENSA_ILi32EEEEEEfNS5_IJlSC_lEEEfSK_NS4_8TiledMMAINS4_8MMA_AtomIJNS4_4SM904GMMA30MMA_64x256x8_F32TF32TF32_SS_TNILNSO_7ScaleInE1ELSQ_1EEEEEENS4_6LayoutINS5_IJSB_SC_SC_EEENS5_IJSC_NSA_ILi0EEESV_EEEEENS5_IJNS4_10UnderscoreESY_SY_EEEEENS4_23SM90_TMA_LOAD_MULTICASTENS4_14ComposedLayoutINS4_7SwizzleILi3ELi4ELi3EEENS4_18smem_ptr_flag_bitsILi32EEENST_INS5_IJNSA_ILi8EEESI_EEENS5_IJSI_SC_EEEEEEEvNS4_8identityES11_S1B_vS1C_EENS_8epilogue10collective6detail29Sm90TmaWarpSpecializedAdapterINS1F_15DefaultEpilogueIfSK_SK_NS1E_6thread17LinearCombinationIfLi1EffLNS1J_9ScaleType4KindE0ELNS_15FloatRoundStyleE2EfEENS1_15EpilogueDefaultEEEEEvvEEEEvNT_6ParamsE,@"STO_CUDA_ENTRY STV_DEFAULT"
_ZN7cutlass13device_kernelINS_4gemm6kernel13GemmUniversalIN4cute5tupleIJiiiiEEENS1_10collective13CollectiveMmaINS1_34MainloopSm90TmaGmmaWarpSpecializedILi4ENS5_IJNS4_1CILi2EEESB_NSA_ILi1EEEEEENS1_35KernelTmaWarpSpecializedCooperativeEEENS5_IJNSA_ILi128EEENSA_ILi256EEENSA_ILi32EEEEEEfNS5_IJlSC_lEEEfSK_NS4_8TiledMMAINS4_8MMA_AtomIJNS4_4SM904GMMA30MMA_64x256x8_F32TF32TF32_SS_TNILNSO_7ScaleInE1ELSQ_1EEEEEENS4_6LayoutINS5_IJSB_SC_SC_EEENS5_IJSC_NSA_ILi0EEESV_EEEEENS5_IJNS4_10UnderscoreESY_SY_EEEEENS4_23SM90_TMA_LOAD_MULTICASTENS4_14ComposedLayoutINS4_7SwizzleILi3ELi4ELi3EEENS4_18smem_ptr_flag_bitsILi32EEENST_INS5_IJNSA_ILi8EEESI_EEENS5_IJSI_SC_EEEEEEEvNS4_8identityES11_S1B_vS1C_EENS_8epilogue10collective6detail29Sm90TmaWarpSpecializedAdapterINS1F_15DefaultEpilogueIfSK_SK_NS1E_6thread17LinearCombinationIfLi1EffLNS1J_9ScaleType4KindE0ELNS_15FloatRoundStyleE2EfEENS1_15EpilogueDefaultEEEEEvvEEEEvNT_6ParamsE:
[----:B------:R-:W0:Y:S01]  /*0000*/  LDC R1, c[0x0][0x28] ;  /* 0x00000a00ff017b82 */ /* 0x000e220000000800 */
[----:B------:R-:W1:Y:S01]  /*0010*/  S2R R18, SR_TID.X ;  /* 0x0000000000127919 */ /* 0x000e620000002100 */
[----:B------:R-:W-:Y:S01]  /*0020*/  ELECT P0, URZ, PT ;  /* 0x00000000003f782f */ /* 0x000fe20003800000 */
[----:B------:R-:W-:Y:S01]  /*0030*/  BSSY B0, `(.L_x_0) ;  /* 0x000000f000007945 */ /* 0x000fe20003800000 */
[--C-:B-1----:R-:W-:Y:S02]  /*0040*/  SHF.R.U32.HI R0, RZ, 0x5, R18.reuse ;  /* 0x00000005ff007819 */ /* 0x102fe40000011612 */
[----:B------:R-:W-:-:S03]  /*0050*/  SHF.R.U32.HI R3, RZ, 0x7, R18 ;  /* 0x00000007ff037819 */ /* 0x000fc60000011612 */
[----:B------:R-:W1:Y:S04]  /*0060*/  SHFL.IDX PT, R2, R0, RZ, 0x1f ;  /* 0x00001fff00027589 */ /* 0x000e6800000e0000 */
[----:B------:R2:W3:Y:S01]  /*0070*/  SHFL.IDX PT, R5, R3, RZ, 0x1f ;  /* 0x00001fff03057589 */ /* 0x0004e200000e0000 */
[----:B-1----:R-:W-:-:S13]  /*0080*/  ISETP.NE.OR P0, PT, R2, RZ, !P0 ;  /* 0x000000ff0200720c */ /* 0x002fda0004705670 */
[----:B0-23--:R-:W-:Y:S05]  /*0090*/  @P0 BRA `(.L_x_1) ;  /* 0x0000000000200947 */ /* 0x00dfea0003800000 */
[----:B------:R-:W-:Y:S02]  /*00a0*/  ULDC.64 UR4, c[0x0][0x198] ;  /* 0x0000660000047ab9 */ /* 0x000fe40000000a00 */
[----:B------:R-:W-:Y:S02]  /*00b0*/  UIADD3 UR6, UP0, UR4, 0xf0, URZ ;  /* 0x000000f004067890 */ /* 0x000fe4000ff1e03f */
[----:B------:R-:W-:Y:S02]  /*00c0*/  UIADD3 UR4, UP1, UR4, 0x1f0, URZ ;  /* 0x000001f004047890 */ /* 0x000fe4000ff3e03f */
[----:B------:R-:W-:Y:S02]  /*00d0*/  UIADD3.X UR7, URZ, UR5, URZ, UP0, !UPT ;  /* 0x000000053f077290 */ /* 0x000fe400087fe43f */
[----:B------:R-:W-:-:S07]  /*00e0*/  UIADD3.X UR5, URZ, UR5, URZ, UP1, !UPT ;  /* 0x000000053f057290 */ /* 0x000fce0008ffe43f */
[----:B------:R0:W-:Y:S02]  /*00f0*/  UTMACCTL.PF [UR6] ;  /* 0x00000000060079b9 */ /* 0x0001e40008040000 */
[----:B------:R0:W-:Y:S02]  /*0100*/  UTMACCTL.PF [UR4] ;  /* 0x00000000040079b9 */ /* 0x0001e40008040000 */
[----:B0-----:R-:W-:Y:S01]  /*0110*/  NOP ;  /* 0x0000000000007918 */ /* 0x001fe20000000000 */
.L_x_1:
[----:B------:R-:W-:Y:S05]  /*0120*/  BSYNC B0 ;  /* 0x0000000000007941 */ /* 0x000fea0003800000 */
.L_x_0:
[----:B------:R-:W0:Y:S02]  /*0130*/  SHFL.IDX PT, R3, R0, RZ, 0x1f ;  /* 0x00001fff00037589 */ /* 0x000e2400000e0000 */
[----:B0-----:R-:W-:-:S13]  /*0140*/  ISETP.NE.AND P0, PT, R3, RZ, PT ;  /* 0x000000ff0300720c */ /* 0x001fda0003f05270 */
[----:B------:R-:W-:Y:S05]  /*0150*/  @P0 BRA `(.L_x_2) ;  /* 0x0000000000580947 */ /* 0x000fea0003800000 */
[----:B------:R-:W0:Y:S01]  /*0160*/  S2UR UR8, SR_CgaCtaId ;  /* 0x00000000000879c3 */ /* 0x000e220000008800 */
[----:B------:R-:W-:Y:S01]  /*0170*/  UMOV UR4, 0x400 ;  /* 0x0000040000047882 */ /* 0x000fe20000000000 */
[----:B------:R-:W-:Y:S01]  /*0180*/  UMOV UR5, 0x1 ;  /* 0x0000000100057882 */ /* 0x000fe20000000000 */
[----:B------:R-:W-:Y:S01]  /*0190*/  UMOV UR6, 0x6 ;  /* 0x0000000600067882 */ /* 0x000fe20000000000 */
[----:B------:R-:W-:Y:S01]  /*01a0*/  ELECT P0, URZ, PT ;  /* 0x00000000003f782f */ /* 0x000fe20003800000 */
[----:B------:R-:W-:-:S04]  /*01b0*/  UIADD3 UR6, -UR6, 0x100000, URZ ;  /* 0x0010000006067890 */ /* 0x000fc8000fffe13f */
[----:B------:R-:W-:Y:S02]  /*01c0*/  USHF.L.U32 UR7, UR6, 0xb, URZ ;  /* 0x0000000b06077899 */ /* 0x000fe4000800063f */
[----:B------:R-:W-:Y:S02]  /*01d0*/  USHF.L.U32 UR6, UR6, 0x1, URZ ;  /* 0x0000000106067899 */ /* 0x000fe4000800063f */
[----:B0-----:R-:W-:Y:S02]  /*01e0*/  ULEA UR8, UR8, UR4, 0x18 ;  /* 0x0000000408087291 */ /* 0x001fe4000f8ec03f */
[----:B------:R-:W-:-:S04]  /*01f0*/  UIADD3 UR4, -UR5, 0x100000, URZ ;  /* 0x0010000005047890 */ /* 0x000fc8000fffe13f */
[----:B------:R-:W-:Y:S02]  /*0200*/  USHF.L.U32 UR5, UR4, 0xb, URZ ;  /* 0x0000000b04057899 */ /* 0x000fe4000800063f */
[----:B------:R-:W-:Y:S01]  /*0210*/  USHF.L.U32 UR4, UR4, 0x1, URZ ;  /* 0x0000000104047899 */ /* 0x000fe2000800063f */
[----:B------:R-:W0:Y:S11]  /*0220*/  FENCE.VIEW.ASYNC.S ;  /* 0x00000000000073c6 */ /* 0x000e360000000000 */
[----:B0-----:R0:W1:Y:S01]  /*0230*/  SYNCS.EXCH.64 URZ, [UR8], UR4 ;  /* 0x00000004083f75b2 */ /* 0x0010620008000100 */
[----:B------:R0:W2:Y:S01]  /*0240*/  SYNCS.EXCH.64 URZ, [UR8+0x20], UR6 ;  /* 0x00002006083f75b2 */ /* 0x0000a20008000100 */
[----:B------:R0:W3:Y:S01]  /*0250*/  SYNCS.EXCH.64 URZ, [UR8+0x8], UR4 ;  /* 0x00000804083f75b2 */ /* 0x0000e20008000100 */
[----:B------:R0:W4:Y:S01]  /*0260*/  SYNCS.EXCH.64 URZ, [UR8+0x28], UR6 ;  /* 0x00002806083f75b2 */ /* 0x0001220008000100 */
[----:B------:R0:W0:Y:S01]  /*0270*/  SYNCS.EXCH.64 URZ, [UR8+0x10], UR4 ;  /* 0x00001004083f75b2 */ /* 0x0000220008000100 */
[----:B------:R0:W0:Y:S01]  /*0280*/  SYNCS.EXCH.64 URZ, [UR8+0x30], UR6 ;  /* 0x00003006083f75b2 */ /* 0x0000220008000100 */
[----:B------:R0:W0:Y:S01]  /*0290*/  SYNCS.EXCH.64 URZ, [UR8+0x18], UR4 ;  /* 0x00001804083f75b2 */ /* 0x0000220008000100 */
[----:B------:R0:W0:Y:S01]  /*02a0*/  SYNCS.EXCH.64 URZ, [UR8+0x38], UR6 ;  /* 0x00003806083f75b2 */ /* 0x0000220008000100 */
[----:B------:R-:W-:Y:S01]  /*02b0*/  NOP ;  /* 0x0000000000007918 */ /* 0x000fe20000000000 */
.L_x_2:
[----:B------:R-:W-:Y:S01]  /*02c0*/  SHF.R.S32.HI R7, RZ, 0x1f, R18 ;  /* 0x0000001fff077819 */ /* 0x000fe20000011412 */
[----:B------:R-:W5:Y:S01]  /*02d0*/  SHFL.IDX PT, R0, R0, RZ, 0x1f ;  /* 0x00001fff00007589 */ /* 0x000f6200000e0000 */
[----:B0-----:R-:W0:Y:S01]  /*02e0*/  S2UR UR8, SR_CTAID.X ;  /* 0x00000000000879c3 */ /* 0x001e220000002500 */
[----:B------:R-:W-:Y:S02]  /*02f0*/  ELECT P0, URZ, PT ;  /* 0x00000000003f782f */ /* 0x000fe40003800000 */
[----:B------:R-:W-:Y:S01]  /*0300*/  LEA.HI R7, R7, R18, RZ, 0x7 ;  /* 0x0000001207077211 */ /* 0x000fe200078f38ff */
[----:B------:R-:W1:Y:S01]  /*0310*/  S2R R4, SR_CTAID.Y ;  /* 0x0000000000047919 */ /* 0x000e620000002600 */
[----:B------:R-:W-:Y:S01]  /*0320*/  SHF.R.S32.HI R8, RZ, 0x1f, R3 ;  /* 0x0000001fff087819 */ /* 0x000fe20000011403 */
[----:B------:R-:W-:Y:S01]  /*0330*/  ULDC UR4, c[0x0][0x150] ;  /* 0x0000540000047ab9 */ /* 0x000fe20000000800 */
[----:B------:R-:W-:Y:S01]  /*0340*/  LOP3.LUT R7, R7, 0xffffff80, RZ, 0xc0, !PT ;  /* 0xffffff8007077812 */ /* 0x000fe200078ec0ff */
[----:B------:R-:W-:Y:S01]  /*0350*/  NOP ;  /* 0x0000000000007918 */ /* 0x000fe20000000000 */
[----:B------:R-:W-:Y:S01]  /*0360*/  LEA.HI R8, R8, R3, RZ, 0x2 ;  /* 0x0000000308087211 */ /* 0x000fe200078f10ff */
[----:B------:R-:W2:Y:S01]  /*0370*/  LDC R10, c[0x0][0x144] ;  /* 0x00005100ff0a7b82 */ /* 0x000ea20000000800 */
[----:B------:R-:W-:Y:S01]  /*0380*/  NOP ;  /* 0x0000000000007918 */ /* 0x000fe20000000000 */
[----:B------:R-:W-:Y:S01]  /*0390*/  IMAD.IADD R6, R18, 0x1, -R7 ;  /* 0x0000000112067824 */ /* 0x000fe200078e0a07 */
[----:B------:R-:W-:Y:S01]  /*03a0*/  LOP3.LUT R8, R8, 0x3ffffffc, RZ, 0xc0, !PT ;  /* 0x3ffffffc08087812 */ /* 0x000fe200078ec0ff */
[----:B------:R-:W-:Y:S01]  /*03b0*/  IMAD.MOV.U32 R22, RZ, RZ, 0x1 ;  /* 0x00000001ff167424 */ /* 0x000fe200078e00ff */
[----:B------:R-:W-:-:S02]  /*03c0*/  ISETP.NE.AND P3, PT, R5, RZ, PT ;  /* 0x000000ff0500720c */ /* 0x000fc40003f65270 */
[----:B------:R-:W-:Y:S01]  /*03d0*/  SHF.R.S32.HI R7, RZ, 0x1f, R6 ;  /* 0x0000001fff077819 */ /* 0x000fe20000011406 */
[----:B------:R-:W-:Y:S01]  /*03e0*/  IMAD.IADD R8, R3, 0x1, -R8 ;  /* 0x0000000103087824 */ /* 0x000fe200078e0a08 */
[----:B------:R-:W3:Y:S02]  /*03f0*/  LDC R13, c[0x0][0x140] ;  /* 0x00005000ff0d7b82 */ /* 0x000ee40000000800 */
[----:B------:R-:W-:Y:S02]  /*0400*/  LEA.HI R7, R7, R6, RZ, 0x3 ;  /* 0x0000000607077211 */ /* 0x000fe400078f18ff */
[----:B-----5:R-:W-:Y:S02]  /*0410*/  ISETP.NE.OR P0, PT, R0, RZ, !P0 ;  /* 0x000000ff0000720c */ /* 0x020fe40004705670 */
[--C-:B------:R-:W-:Y:S02]  /*0420*/  SHF.R.S32.HI R0, RZ, 0x3, R7.reuse ;  /* 0x00000003ff007819 */ /* 0x100fe40000011407 */
[----:B------:R-:W-:-:S02]  /*0430*/  SHF.R.S32.HI R7, RZ, 0x1f, R7 ;  /* 0x0000001fff077819 */ /* 0x000fc40000011407 */
[----:B0-----:R-:W-:Y:S02]  /*0440*/  I2FP.F32.U32 R9, UR8 ;  /* 0x0000000800097c45 */ /* 0x001fe40008201000 */
[----:B------:R-:W-:-:S03]  /*0450*/  LEA.HI R7, R7, R0, RZ, 0x2 ;  /* 0x0000000007077211 */ /* 0x000fc600078f10ff */
[----:B------:R-:W-:Y:S01]  /*0460*/  FMUL R9, R9, UR4 ;  /* 0x0000000409097c20 */ /* 0x000fe20008400000 */
[----:B------:R-:W-:Y:S01]  /*0470*/  LOP3.LUT R7, R7, 0xfffffffc, RZ, 0xc0, !PT ;  /* 0xfffffffc07077812 */ /* 0x000fe200078ec0ff */
[----:B------:R-:W-:Y:S01]  /*0480*/  VOTEU.ALL UP0, P0 ;  /* 0x00000000003f7886 */ /* 0x000fe20000000000 */
[----:B-1----:R-:W-:Y:S01]  /*0490*/  I2FP.F32.U32 R3, R4 ;  /* 0x0000000400037245 */ /* 0x002fe20000201000 */
[----:B------:R-:W-:Y:S01]  /*04a0*/  ULDC UR4, c[0x0][0x154] ;  /* 0x0000550000047ab9 */ /* 0x000fe20000000800 */
[----:B------:R-:W-:Y:S01]  /*04b0*/  VOTEU.ALL UP1, P0 ;  /* 0x00000000003f7886 */ /* 0x000fe20000020000 */
[----:B------:R-:W0:Y:S01]  /*04c0*/  F2I.U32.TRUNC.NTZ R9, R9 ;  /* 0x0000000900097305 */ /* 0x000e22000020f000 */
[----:B------:R-:W-:Y:S01]  /*04d0*/  IMAD.IADD R7, R0, 0x1, -R7 ;  /* 0x0000000100077824 */ /* 0x000fe200078e0a07 */
[----:B------:R-:W1:Y:S01]  /*04e0*/  @!UP0 S2UR UR7, SR_CgaCtaId ;  /* 0x00000000000789c3 */ /* 0x000e620000008800 */
[----:B------:R-:W-:Y:S01]  /*04f0*/  FMUL R12, R3, UR4 ;  /* 0x00000004030c7c20 */ /* 0x000fe20008400000 */
[----:B------:R-:W-:Y:S01]  /*0500*/  UMOV UR4, 0x20 ;  /* 0x0000002000047882 */ /* 0x000fe20000000000 */
[----:B------:R-:W-:Y:S01]  /*0510*/  IMAD R8, R8, 0x4, R7 ;  /* 0x0000000408087824 */ /* 0x000fe200078e0207 */
[----:B------:R-:W-:Y:S01]  /*0520*/  @!UP0 UMOV UR6, 0x400 ;  /* 0x0000040000068882 */ /* 0x000fe20000000000 */
[----:B------:R-:W-:-:S04]  /*0530*/  @!UP0 UIADD3 UR4, -UR4, 0x100000, URZ ;  /* 0x0010000004048890 */ /* 0x000fc8000fffe13f */
[----:B------:R-:W-:Y:S02]  /*0540*/  @!UP0 USHF.L.U32 UR5, UR4, 0xb, URZ ;  /* 0x0000000b04058899 */ /* 0x000fe4000800063f */
[----:B------:R-:W-:Y:S01]  /*0550*/  @!UP0 USHF.L.U32 UR4, UR4, 0x1, URZ ;  /* 0x0000000104048899 */ /* 0x000fe2000800063f */
[----:B---3--:R-:W-:Y:S01]  /*0560*/  ISETP.EQ.U32.AND P2, PT, R13, 0x1, PT ;  /* 0x000000010d00780c */ /* 0x008fe20003f42070 */
[----:B------:R-:W3:Y:S01]  /*0570*/  F2I.U32.TRUNC.NTZ R12, R12 ;  /* 0x0000000c000c7305 */ /* 0x000ee2000020f000 */
[----:B------:R-:W-:Y:S01]  /*0580*/  LEA.HI R0, R8, R8, RZ, 0x1 ;  /* 0x0000000808007211 */ /* 0x000fe200078f08ff */
[----:B------:R-:W5:Y:S03]  /*0590*/  LDC R7, c[0x0][0x148] ;  /* 0x00005200ff077b82 */ /* 0x000f660000000800 */
[----:B------:R-:W-:Y:S01]  /*05a0*/  LOP3.LUT R11, R0, 0xfffffffe, RZ, 0xc0, !PT ;  /* 0xfffffffe000b7812 */ /* 0x000fe200078ec0ff */
[----:B0-----:R-:W-:Y:S01]  /*05b0*/  IMAD.MOV R15, RZ, RZ, -R9 ;  /* 0x000000ffff0f7224 */ /* 0x001fe200078e0a09 */
[----:B------:R-:W-:-:S03]  /*05c0*/  SHF.R.S32.HI R9, RZ, 0x1f, R2 ;  /* 0x0000001fff097819 */ /* 0x000fc60000011402 */
[----:B--2---:R-:W-:Y:S01]  /*05d0*/  IMAD R3, R10, R15, UR8 ;  /* 0x000000080a037e24 */ /* 0x004fe2000f8e020f */
[----:B------:R-:W-:Y:S01]  /*05e0*/  LEA.HI R9, R9, R2, RZ, 0x2 ;  /* 0x0000000209097211 */ /* 0x000fe200078f10ff */
[C---:B------:R-:W-:Y:S02]  /*05f0*/  IMAD.IADD R0, R8.reuse, 0x1, -R11 ;  /* 0x0000000108007824 */ /* 0x040fe400078e0a0b */
[----:B------:R-:W-:Y:S01]  /*0600*/  IMAD.SHL.U32 R11, R8, 0x4, RZ ;  /* 0x00000004080b7824 */ /* 0x000fe200078e00ff */
[----:B------:R-:W-:Y:S01]  /*0610*/  LOP3.LUT R9, R9, 0xfffffffc, RZ, 0xc0, !PT ;  /* 0xfffffffc09097812 */ /* 0x000fe200078ec0ff */
[----:B---3--:R-:W-:Y:S01]  /*0620*/  IMAD.MOV R21, RZ, RZ, -R12 ;  /* 0x000000ffff157224 */ /* 0x008fe200078e0a0c */
[----:B------:R-:W-:Y:S01]  /*0630*/  ISETP.NE.AND P4, PT, R0, R3, PT ;  /* 0x000000030000720c */ /* 0x000fe20003f85270 */
[----:B-1----:R-:W-:Y:S01]  /*0640*/  @!UP0 ULEA UR6, UR7, UR6, 0x18 ;  /* 0x0000000607068291 */ /* 0x002fe2000f8ec03f */
[----:B------:R-:W-:Y:S01]  /*0650*/  LOP3.LUT R152, R8, 0xc, R11, 0x78, !PT ;  /* 0x0000000c08987812 */ /* 0x000fe200078e780b */
[----:B------:R-:W-:Y:S01]  /*0660*/  IMAD.IADD R0, R2, 0x1, -R9 ;  /* 0x0000000102007824 */ /* 0x000fe200078e0a09 */
[----:B------:R-:W-:Y:S01]  /*0670*/  VOTEU.ALL UP0, P0 ;  /* 0x00000000003f7886 */ /* 0x000fe20000000000 */
[----:B------:R-:W-:Y:S01]  /*0680*/  LOP3.LUT P0, RZ, R6, 0x7, RZ, 0xc0, !PT ;  /* 0x0000000706ff7812 */ /* 0x000fe2000780c0ff */
[----:B------:R-:W-:-:S02]  /*0690*/  VIADD R6, R5, 0xffffffff ;  /* 0xffffffff05067836 */ /* 0x000fc40000000000 */
[----:B------:R-:W-:Y:S01]  /*06a0*/  ISETP.NE.AND P1, PT, R0, 0x3, PT ;  /* 0x000000030000780c */ /* 0x000fe20003f25270 */
[----:B-----5:R-:W-:Y:S01]  /*06b0*/  IMAD R9, R7, R21, R4 ;  /* 0x0000001507097224 */ /* 0x020fe200078e0204 */
[----:B------:R-:W-:Y:S02]  /*06c0*/  ISETP.LT.U32.AND P0, PT, R152, 0x4, !P0 ;  /* 0x000000049800780c */ /* 0x000fe40004701070 */
[----:B------:R-:W-:Y:S01]  /*06d0*/  ISETP.EQ.OR P1, PT, R0, RZ, !P1 ;  /* 0x000000ff0000720c */ /* 0x000fe20004f22670 */
[----:B------:R-:W0:Y:S02]  /*06e0*/  FENCE.VIEW.ASYNC.S ;  /* 0x00000000000073c6 */ /* 0x000e240000000000 */
[----:B0-----:R0:W1:Y:S01]  /*06f0*/  @!UP0 SYNCS.EXCH.64 URZ, [UR6+0x50], UR4 ;  /* 0x00005004063f85b2 */ /* 0x0010620008000100 */
[----:B------:R-:W-:Y:S02]  /*0700*/  @P4 LEA.HI R2, R152, R152, RZ, 0x1 ;  /* 0x0000009898024211 */ /* 0x000fe400078f08ff */
[----:B------:R-:W-:-:S02]  /*0710*/  ISETP.EQ.AND P1, PT, R5, RZ, P1 ;  /* 0x000000ff0500720c */ /* 0x000fc40000f22270 */
[----:B------:R-:W-:Y:S02]  /*0720*/  @P4 SHF.R.S32.HI R2, RZ, 0x1, R2 ;  /* 0x00000001ff024819 */ /* 0x000fe40000011402 */
[----:B------:R-:W-:Y:S02]  /*0730*/  ISETP.GE.U32.AND P6, PT, R6, 0x2, PT ;  /* 0x000000020600780c */ /* 0x000fe40003fc6070 */
[----:B------:R-:W-:Y:S02]  /*0740*/  @P4 ISETP.NE.AND P5, PT, R2, R9, PT ;  /* 0x000000090200420c */ /* 0x000fe40003fa5270 */
[----:B------:R-:W-:Y:S02]  /*0750*/  SEL R9, RZ, 0x1, !P0 ;  /* 0x00000001ff097807 */ /* 0x000fe40004000000 */
[----:B------:R-:W-:Y:S02]  /*0760*/  @P4 SEL R22, RZ, 0x1, P5 ;  /* 0x00000001ff164807 */ /* 0x000fe40002800000 */
[----:B------:R-:W-:Y:S01]  /*0770*/  SEL R19, RZ, 0x1, !P1 ;  /* 0x00000001ff137807 */ /* 0x000fe20004800000 */
[----:B------:R0:W2:Y:S01]  /*0780*/  @!UP1 SYNCS.EXCH.64 URZ, [UR6+0x58], UR4 ;  /* 0x00005804063f95b2 */ /* 0x0000a20008000100 */
[----:B------:R-:W-:Y:S01]  /*0790*/  LOP3.LUT R22, R22, R9, RZ, 0xc0, !PT ;  /* 0x0000000916167212 */ /* 0x000fe200078ec0ff */
[----:B------:R-:W-:Y:S01]  /*07a0*/  NOP ;  /* 0x0000000000007918 */ /* 0x000fe20000000000 */
[----:B------:R-:W-:Y:S01]  /*07b0*/  SEL R19, R19, 0x2, P6 ;  /* 0x0000000213137807 */ /* 0x000fe20003000000 */
[----:B------:R-:W-:Y:S06]  /*07c0*/  @!P2 BRA `(.L_x_3) ;  /* 0x000000000008a947 */ /* 0x000fec0003800000 */
[----:B-12-4-:R-:W-:Y:S01]  /*07d0*/  UCGABAR_ARV ;  /* 0x00000000000079c7 */ /* 0x016fe20008000000 */
[----:B------:R-:W-:Y:S05]  /*07e0*/  BRA `(.L_x_4) ;  /* 0x0000000000047947 */ /* 0x000fea0003800000 */
.L_x_3:
[----:B-12-4-:R-:W-:Y:S01]  /*07f0*/  NOP ;  /* 0x0000000000007918 */ /* 0x016fe20000000000 */
.L_x_4:
[----:B------:R-:W1:Y:S01]  /*0800*/  LDC R2, c[0x0][0x65c] ;  /* 0x00019700ff027b82 */ /* 0x000e620000000800 */
[----:B------:R-:W-:Y:S02]  /*0810*/  IMAD.U32 R8, RZ, RZ, UR8 ;  /* 0x00000008ff087e24 */ /* 0x000fe4000f8e00ff */
[----:B------:R-:W-:Y:S01]  /*0820*/  IMAD.MOV.U32 R9, RZ, RZ, RZ ;  /* 0x000000ffff097224 */ /* 0x000fe200078e00ff */
[----:B-1----:R-:W-:-:S04]  /*0830*/  ISETP.NE.AND P1, PT, R2, 0x1, PT ;  /* 0x000000010200780c */ /* 0x002fc80003f25270 */
[----:B------:R-:W-:-:S09]  /*0840*/  P2R R5, PR, RZ, 0x2 ;  /* 0x00000002ff057803 */ /* 0x000fd20000000000 */
[----:B------:R-:W1:Y:S01]  /*0850*/  @P1 LDC R17, c[0x0][0x10] ;  /* 0x00000400ff111b82 */ /* 0x000e620000000800 */
[----:B------:R-:W-:Y:S02]  /*0860*/  @P1 IMAD.MOV.U32 R5, RZ, RZ, RZ ;  /* 0x000000ffff051224 */ /* 0x000fe400078e00ff */
[----:B------:R-:W-:-:S05]  /*0870*/  @P1 IMAD.MOV.U32 R13, RZ, RZ, RZ ;  /* 0x000000ffff0d1224 */ /* 0x000fca00078e00ff */
[----:B------:R-:W2:Y:S01]  /*0880*/  @!P1 LDC R11, c[0x0][0xc] ;  /* 0x00000300ff0b9b82 */ /* 0x000ea20000000800 */
[----:B-1----:R-:W-:-:S04]  /*0890*/  @P1 IMAD.WIDE.U32 R16, R17, UR8, R4 ;  /* 0x0000000811101c25 */ /* 0x002fc8000f8e0004 */
[----:B------:R-:W-:Y:S02]  /*08a0*/  @P1 IMAD.IADD R17, R17, 0x1, R13 ;  /* 0x0000000111111824 */ /* 0x000fe400078e020d */
[----:B--2---:R-:W-:-:S04]  /*08b0*/  @!P1 IMAD.WIDE.U32 R8, R4, R11, R8 ;  /* 0x0000000b04089225 */ /* 0x004fc800078e0008 */
[----:B------:R-:W-:Y:S02]  /*08c0*/  @!P1 IMAD.MOV.U32 R16, RZ, RZ, R8 ;  /* 0x000000ffff109224 */ /* 0x000fe400078e0008 */
[----:B------:R-:W-:Y:S01]  /*08d0*/  @!P1 IMAD.MOV.U32 R17, RZ, RZ, R9 ;  /* 0x000000ffff119224 */ /* 0x000fe200078e0009 */
[----:B------:R-:W-:Y:S06]  /*08e0*/  @!P2 BRA `(.L_x_5) ;  /* 0x00000000000ca947 */ /* 0x000fec0003800000 */
[----:B------:R-:W-:Y:S01]  /*08f0*/  UCGABAR_WAIT ;  /* 0x0000000000007dc7 */ /* 0x000fe20008000000 */
[----:B------:R-:W-:Y:S01]  /*0900*/  CCTL.IVALL ;  /* 0x00000000ff00798f */ /* 0x000fe20002000000 */
[----:B------:R-:W-:Y:S05]  /*0910*/  BRA `(.L_x_6) ;  /* 0x0000000000047947 */ /* 0x000fea0003800000 */
.L_x_5:
[----:B------:R-:W-:Y:S06]  /*0920*/  BAR.SYNC.DEFER_BLOCKING 0x0 ;  /* 0x0000000000007b1d */ /* 0x000fec0000010000 */
.L_x_6:
[----:B------:R-:W-:Y:S05]  /*0930*/  @!P3 BRA `(.L_x_7) ;  /* 0x00000080005cb947 */ /* 0x000fea0003800000 */
[----:B------:R-:W-:-:S13]  /*0940*/  ISETP.GT.U32.AND P0, PT, R6, 0x1, PT ;  /* 0x000000010600780c */ /* 0x000fda0003f04070 */
[----:B0-----:R-:W-:Y:S05]  /*0950*/  @P0 EXIT ;  /* 0x000000000000094d */ /* 0x001fea0003800000 */
[----:B------:R-:W-:Y:S01]  /*0960*/  ULDC.64 UR4, c[0x0][0x650] ;  /* 0x0001940000047ab9 */ /* 0x000fe20000000a00 */
[----:B------:R-:W-:Y:S01]  /*0970*/  PRMT R0, RZ, 0x7610, R0 ;  /* 0x00007610ff007816 */ /* 0x000fe20000000000 */
[----:B------:R-:W-:Y:S01]  /*0980*/  IMAD.MOV.U32 R154, RZ, RZ, -0x1 ;  /* 0xffffffffff9a7424 */ /* 0x000fe200078e00ff */
[----:B------:R-:W-:Y:S01]  /*0990*/  ISETP.GE.U32.AND P0, PT, R16, UR4, PT ;  /* 0x0000000410007c0c */ /* 0x000fe2000bf06070 */
[----:B------:R-:W-:Y:S02]  /*09a0*/  IMAD.MOV.U32 R153, RZ, RZ, -0x1 ;  /* 0xffffffffff997424 */ /* 0x000fe400078e00ff */
[----:B------:R-:W-:Y:S01]  /*09b0*/  IMAD.MOV.U32 R23, RZ, RZ, -0x1 ;  /* 0xffffffffff177424 */ /* 0x000fe200078e00ff */
[----:B------:R-:W-:-:S13]  /*09c0*/  ISETP.GE.U32.AND.EX P0, PT, R17, UR5, PT, P0 ;  /* 0x0000000511007c0c */ /* 0x000fda000bf06100 */
[----:B------:R-:W-:Y:S05]  /*09d0*/  @P0 BRA `(.L_x_8) ;  /* 0x00000004002c0947 */ /* 0x000fea0003800000 */
[----:B------:R-:W0:Y:S01]  /*09e0*/  LDC.64 R24, c[0x0][0x628] ;  /* 0x00018a00ff187b82 */ /* 0x000e220000000a00 */
[----:B------:R-:W-:Y:S02]  /*09f0*/  IMAD.MOV.U32 R8, RZ, RZ, R16 ;  /* 0x000000ffff087224 */ /* 0x000fe400078e0010 */
[----:B------:R-:W-:-:S05]  /*0a00*/  IMAD.MOV.U32 R9, RZ, RZ, R17 ;  /* 0x000000ffff097224 */ /* 0x000fca00078e0011 */
[----:B------:R-:W1:Y:S08]  /*0a10*/  LDC R0, c[0x0][0x630] ;  /* 0x00018c00ff007b82 */ /* 0x000e700000000800 */
[----:B------:R-:W2:Y:S01]  /*0a20*/  LDC.64 R26, c[0x0][0x620] ;  /* 0x00018800ff1a7b82 */ /* 0x000ea20000000a00 */
[----:B0-----:R-:W-:-:S04]  /*0a30*/  ISETP.NE.U32.AND P0, PT, R24, RZ, PT ;  /* 0x000000ff1800720c */ /* 0x001fc80003f05070 */
[----:B------:R-:W-:-:S13]  /*0a40*/  ISETP.NE.AND.EX P0, PT, R25, RZ, PT, P0 ;  /* 0x000000ff1900720c */ /* 0x000fda0003f05300 */
[----:B-12---:R-:W-:Y:S05]  /*0a50*/  @!P0 BRA `(.L_x_9) ;  /* 0x0000000000288947 */ /* 0x006fea0003800000 */
[----:B------:R-:W0:Y:S02]  /*0a60*/  LDC R13, c[0x0][0x634] ;  /* 0x00018d00ff0d7b82 */ /* 0x000e240000000800 */
[----:B0-----:R-:W-:-:S05]  /*0a70*/  IADD3 R13, P0, R16, R13, RZ ;  /* 0x0000000d100d7210 */ /* 0x001fca0007f1e0ff */
[----:B------:R-:W-:-:S04]  /*0a80*/  IMAD.X R15, RZ, RZ, R17, P0 ;  /* 0x000000ffff0f7224 */ /* 0x000fc800000e0611 */
[----:B------:R-:W-:-:S04]  /*0a90*/  IMAD.WIDE.U32 R8, R15, R24, RZ ;  /* 0x000000180f087225 */ /* 0x000fc800078e00ff */
[----:B------:R-:W-:-:S04]  /*0aa0*/  IMAD.WIDE.U32 R10, P0, R13, R25, R8 ;  /* 0x000000190d0a7225 */ /* 0x000fc80007800008 */
[----:B------:R-:W-:-:S04]  /*0ab0*/  IMAD.WIDE.U32 R8, R13, R24, RZ ;  /* 0x000000180d087225 */ /* 0x000fc800078e00ff */
[----:B------:R-:W-:Y:S01]  /*0ac0*/  IMAD.X R13, RZ, RZ, RZ, P0 ;  /* 0x000000ffff0d7224 */ /* 0x000fe200000e06ff */
[----:B------:R-:W-:Y:S01]  /*0ad0*/  IADD3 RZ, P0, R9, R10, RZ ;  /* 0x0000000a09ff7210 */ /* 0x000fe20007f1e0ff */
[----:B------:R-:W-:-:S04]  /*0ae0*/  IMAD.MOV.U32 R12, RZ, RZ, R11 ;  /* 0x000000ffff0c7224 */ /* 0x000fc800078e000b */
[----:B------:R-:W-:-:S08]  /*0af0*/  IMAD.WIDE.U32.X R8, R15, R25, R12, P0 ;  /* 0x000000190f087225 */ /* 0x000fd000000e040c */
.L_x_9:
[----:B------:R-:W0:Y:S01]  /*0b00*/  LDC.64 R24, c[0x0][0x640] ;  /* 0x00019000ff187b82 */ /* 0x000e220000000a00 */
[-CC-:B------:R-:W-:Y:S01]  /*0b10*/  SHF.R.U64 R28, R8, R0.reuse, R9.reuse ;  /* 0x00000000081c7219 */ /* 0x180fe20000001209 */
[----:B------:R-:W-:Y:S01]  /*0b20*/  IMAD R30, R7, R21, R4 ;  /* 0x00000015071e7224 */ /* 0x000fe200078e0204 */
[----:B------:R-:W-:Y:S01]  /*0b30*/  SHF.R.U32.HI R0, RZ, R0, R9 ;  /* 0x00000000ff007219 */ /* 0x000fe20000011609 */
[----:B------:R-:W-:Y:S01]  /*0b40*/  IMAD.MOV.U32 R21, RZ, RZ, 0x1 ;  /* 0x00000001ff157424 */ /* 0x000fe200078e00ff */
[----:B------:R-:W-:-:S03]  /*0b50*/  IADD3 R5, P0, RZ, -R28, RZ ;  /* 0x8000001cff057210 */ /* 0x000fc60007f1e0ff */
[----:B------:R-:W1:Y:S02]  /*0b60*/  LDC R6, c[0x0][0x618] ;  /* 0x00018600ff067b82 */ /* 0x000e640000000800 */
[----:B------:R-:W-:-:S04]  /*0b70*/  IMAD.X R9, RZ, RZ, ~R0, P0 ;  /* 0x000000ffff097224 */ /* 0x000fc800000e0e00 */
[-C--:B------:R-:W-:Y:S02]  /*0b80*/  IMAD R0, R9, R26.reuse, RZ ;  /* 0x0000001a09007224 */ /* 0x080fe400078e02ff */
[----:B------:R-:W2:Y:S01]  /*0b90*/  LDC R11, c[0x0][0x608] ;  /* 0x00018200ff0b7b82 */ /* 0x000ea20000000800 */
[----:B------:R-:W-:-:S04]  /*0ba0*/  IMAD.WIDE.U32 R8, R5, R26, R16 ;  /* 0x0000001a05087225 */ /* 0x000fc800078e0010 */
[----:B------:R-:W-:-:S03]  /*0bb0*/  IMAD R5, R5, R27, R0 ;  /* 0x0000001b05057224 */ /* 0x000fc600078e0200 */
[----:B------:R-:W3:Y:S01]  /*0bc0*/  LDC R12, c[0x0][0x658] ;  /* 0x00019600ff0c7b82 */ /* 0x000ee20000000800 */
[----:B0-----:R-:W-:Y:S01]  /*0bd0*/  ISETP.NE.U32.AND P0, PT, R24, RZ, PT ;  /* 0x000000ff1800720c */ /* 0x001fe20003f05070 */
[----:B------:R-:W-:Y:S02]  /*0be0*/  IMAD.IADD R5, R9, 0x1, R5 ;  /* 0x0000000109057824 */ /* 0x000fe400078e0205 */
[----:B------:R-:W-:Y:S01]  /*0bf0*/  IMAD.MOV.U32 R9, RZ, RZ, -0x1 ;  /* 0xffffffffff097424 */ /* 0x000fe200078e00ff */
[----:B------:R-:W-:-:S03]  /*0c00*/  ISETP.NE.AND.EX P0, PT, R25, RZ, PT, P0 ;  /* 0x000000ff1900720c */ /* 0x000fc60003f05300 */
[----:B------:R-:W0:Y:S01]  /*0c10*/  LDC R15, c[0x0][0x600] ;  /* 0x00018000ff0f7b82 */ /* 0x000e220000000800 */
[-CC-:B-1----:R-:W-:Y:S02]  /*0c20*/  SHF.R.U64 R13, R8, R6.reuse, R5.reuse ;  /* 0x00000006080d7219 */ /* 0x182fe40000001205 */
[----:B------:R-:W-:-:S05]  /*0c30*/  SHF.R.U32.HI R0, RZ, R6, R5 ;  /* 0x00000006ff007219 */ /* 0x000fca0000011605 */
[----:B------:R-:W1:Y:S01]  /*0c40*/  LDC R14, c[0x0][0x648] ;  /* 0x00019200ff0e7b82 */ /* 0x000e620000000800 */
[-CC-:B--2---:R-:W-:Y:S02]  /*0c50*/  SHF.R.U64 R27, R13, R11.reuse, R0.reuse ;  /* 0x0000000b0d1b7219 */ /* 0x184fe40000001200 */
[----:B------:R-:W-:-:S05]  /*0c60*/  SHF.R.U32.HI R5, RZ, R11, R0 ;  /* 0x0000000bff057219 */ /* 0x000fca0000011600 */
[----:B------:R-:W2:Y:S01]  /*0c70*/  LDC R20, c[0x0][0x638] ;  /* 0x00018e00ff147b82 */ /* 0x000ea20000000800 */
[-CC-:B---3--:R-:W-:Y:S02]  /*0c80*/  SHF.R.U64 R26, R27, R12.reuse, R5.reuse ;  /* 0x0000000c1b1a7219 */ /* 0x188fe40000001205 */
[-C--:B------:R-:W-:Y:S02]  /*0c90*/  SHF.L.U32 R0, R9, R12.reuse, RZ ;  /* 0x0000000c09007219 */ /* 0x080fe400000006ff */
[----:B------:R-:W-:Y:S01]  /*0ca0*/  SHF.R.U32.HI R5, RZ, R12, R5 ;  /* 0x0000000cff057219 */ /* 0x000fe20000011605 */
[----:B------:R-:W-:Y:S01]  /*0cb0*/  IMAD.MOV.U32 R4, RZ, RZ, R26 ;  /* 0x000000ffff047224 */ /* 0x000fe200078e001a */
[----:B------:R-:W-:Y:S01]  /*0cc0*/  LOP3.LUT R10, RZ, R0, RZ, 0x33, !PT ;  /* 0x00000000ff0a7212 */ /* 0x000fe200078e33ff */
[----:B------:R-:W3:Y:S01]  /*0cd0*/  LDC R23, c[0x0][0x610] ;  /* 0x00018400ff177b82 */ /* 0x000ee20000000800 */
[----:B------:R-:W-:Y:S05]  /*0ce0*/  @!P0 BRA `(.L_x_10) ;  /* 0x0000000000288947 */ /* 0x000fea0003800000 */
[----:B------:R-:W4:Y:S02]  /*0cf0*/  LDC R9, c[0x0][0x64c] ;  /* 0x00019300ff097b82 */ /* 0x000f240000000800 */
[----:B----4-:R-:W-:-:S05]  /*0d00*/  IADD3 R9, P0, R26, R9, RZ ;  /* 0x000000091a097210 */ /* 0x010fca0007f1e0ff */
        /* <DEDUP_REMOVED lines=8> */
.L_x_10:
[----:B-1----:R-:W-:Y:S01]  /*0d90*/  SHF.R.U64 R4, R4, R14, R5 ;  /* 0x0000000e04047219 */ /* 0x002fe20000001205 */
[----:B0-----:R-:W-:Y:S01]  /*0da0*/  VIADD R6, R15, 0xffffffff ;  /* 0xffffffff0f067836 */ /* 0x001fe20000000000 */
[----:B------:R-:W-:Y:S02]  /*0db0*/  SHF.L.U32 R0, R21, R12, RZ ;  /* 0x0000000c15007219 */ /* 0x000fe400000006ff */
[----:B------:R-:W-:Y:S01]  /*0dc0*/  LOP3.LUT R5, R27, R10, RZ, 0xc0, !PT ;  /* 0x0000000a1b057212 */ /* 0x000fe200078ec0ff */
[----:B------:R-:W-:Y:S01]  /*0dd0*/  IMAD.MOV R7, RZ, RZ, -R4 ;  /* 0x000000ffff077224 */ /* 0x000fe200078e0a04 */
[----:B------:R-:W-:Y:S02]  /*0de0*/  SEL R3, R3, R30, !P1 ;  /* 0x0000001e03037207 */ /* 0x000fe40004800000 */
[----:B------:R-:W-:Y:S01]  /*0df0*/  LOP3.LUT R6, R13, R6, RZ, 0xc0, !PT ;  /* 0x000000060d067212 */ /* 0x000fe200078ec0ff */
[----:B------:R-:W-:Y:S02]  /*0e00*/  IMAD R4, R0, R4, R5 ;  /* 0x0000000400047224 */ /* 0x000fe400078e0205 */
[----:B--2---:R-:W-:-:S02]  /*0e10*/  IMAD R0, R7, R20, R26 ;  /* 0x0000001407007224 */ /* 0x004fc400078e021a */
[----:B---3--:R-:W-:Y:S02]  /*0e20*/  IMAD R3, R4, R23, R3 ;  /* 0x0000001704037224 */ /* 0x008fe400078e0203 */
[----:B------:R-:W-:Y:S02]  /*0e30*/  IMAD R154, R0, R15, R6 ;  /* 0x0000000f009a7224 */ /* 0x000fe400078e0206 */
[----:B------:R-:W-:Y:S02]  /*0e40*/  IMAD.MOV.U32 R4, RZ, RZ, 0x1 ;  /* 0x00000001ff047424 */ /* 0x000fe400078e00ff */
[----:B------:R-:W-:Y:S01]  /*0e50*/  IMAD.MOV.U32 R23, RZ, RZ, R28 ;  /* 0x000000ffff177224 */ /* 0x000fe200078e001c */
[----:B------:R-:W-:Y:S02]  /*0e60*/  SEL R153, R154, R3, !P1 ;  /* 0x000000039a997207 */ /* 0x000fe40004800000 */
[----:B------:R-:W-:Y:S02]  /*0e70*/  PRMT R0, R4, 0x7610, R0 ;  /* 0x0000761004007816 */ /* 0x000fe40000000000 */
[----:B------:R-:W-:-:S07]  /*0e80*/  SEL R154, R3, R154, !P1 ;  /* 0x0000009a039a7207 */ /* 0x000fce0004800000 */
.L_x_8:
[----:B------:R-:W-:-:S08]  /*0e90*/  NOP ;  /* 0x0000000000007918 */ /* 0x000fd00000000000 */
[----:B------:R-:W0:Y:S02]  /*0ea0*/  USETMAXREG.TRY_ALLOC.CTAPOOL UP0, 0xe8 ;  /* 0x000000e8000079c8 */ /* 0x000e240008000600 */
[----:B0-----:R-:W-:-:S13]  /*0eb0*/  PLOP3.LUT P0, PT, PT, PT, UP0, 0x80, 0x0 ;  /* 0x000000000000781c */ /* 0x001fda0003f0f008 */
[----:B------:R-:W-:Y:S05]  /*0ec0*/  @!P0 BRA `(.L_x_8) ;  /* 0xfffffffc00f08947 */ /* 0x000fea000383ffff */
[----:B------:R-:W-:Y:S01]  /*0ed0*/  ULDC.64 UR4, c[0x0][0x598] ;  /* 0x0001660000047ab9 */ /* 0x000fe20000000a00 */
[----:B------:R-:W-:Y:S01]  /*0ee0*/  ULDC.64 UR36, c[0x0][0x208] ;  /* 0x0000820000247ab9 */ /* 0x000fe20000000a00 */
[----:B------:R-:W-:-:S04]  /*0ef0*/  ISETP.NE.U32.AND P0, PT, RZ, UR4, PT ;  /* 0x00000004ff007c0c */ /* 0x000fc8000bf05070 */
[----:B------:R-:W-:-:S13]  /*0f00*/  ISETP.NE.AND.EX P0, PT, RZ, UR5, PT, P0 ;  /* 0x00000005ff007c0c */ /* 0x000fda000bf05300 */
[----:B------:R-:W-:Y:S05]  /*0f10*/  @!P0 BRA `(.L_x_11) ;  /* 0x00000000001c8947 */ /* 0x000fea0003800000 */
[----:B------:R-:W0:Y:S02]  /*0f20*/  LDC.64 R4, c[0x0][0x598] ;  /* 0x00016600ff047b82 */ /* 0x000e240000000a00 */
[----:B0-----:R-:W2:Y:S02]  /*0f30*/  LDG.E.64 R4, desc[UR36][R4.64] ;  /* 0x0000002404047981 */ /* 0x001ea4000c1e1b00 */
[----:B--2---:R-:W-:-:S04]  /*0f40*/  ISETP.NE.U32.AND P0, PT, R4, RZ, PT ;  /* 0x000000ff0400720c */ /* 0x004fc80003f05070 */
[----:B------:R-:W-:-:S13]  /*0f50*/  ISETP.NE.AND.EX P0, PT, R5, RZ, PT, P0 ;  /* 0x000000ff0500720c */ /* 0x000fda0003f05300 */
[----:B------:R-:W-:Y:S05]  /*0f60*/  @!P0 BRA `(.L_x_11) ;  /* 0x0000000000088947 */ /* 0x000fea0003800000 */
[----:B------:R0:W5:Y:S01]  /*0f70*/  LD.E R155, desc[UR36][R4.64] ;  /* 0x00000024049b7980 */ /* 0x000162000c101900 */
[----:B------:R-:W-:Y:S05]  /*0f80*/  BRA `(.L_x_12) ;  /* 0x0000000000247947 */ /* 0x000fea0003800000 */
.L_x_11:
[----:B------:R-:W-:Y:S02]  /*0f90*/  ULDC.64 UR4, c[0x0][0x588] ;  /* 0x0001620000047ab9 */ /* 0x000fe40000000a00 */
[----:B------:R-:W-:-:S04]  /*0fa0*/  ISETP.NE.U32.AND P0, PT, RZ, UR4, PT ;  /* 0x00000004ff007c0c */ /* 0x000fc8000bf05070 */
[----:B------:R-:W-:-:S13]  /*0fb0*/  ISETP.NE.AND.EX P0, PT, RZ, UR5, PT, P0 ;  /* 0x00000005ff007c0c */ /* 0x000fda000bf05300 */
[----:B------:R-:W-:Y:S05]  /*0fc0*/  @!P0 BRA `(.L_x_13) ;  /* 0x00000000000c8947 */ /* 0x000fea0003800000 */
[----:B------:R-:W0:Y:S02]  /*0fd0*/  LDC.64 R4, c[0x0][0x588] ;  /* 0x00016200ff047b82 */ /* 0x000e240000000a00 */
[----:B0-----:R1:W5:Y:S01]  /*0fe0*/  LDG.E R155, desc[UR36][R4.64] ;  /* 0x00000024049b7981 */ /* 0x001362000c1e1900 */
[----:B------:R-:W-:Y:S05]  /*0ff0*/  BRA `(.L_x_12) ;  /* 0x0000000000087947 */ /* 0x000fea0003800000 */
.L_x_13:
[----:B------:R-:W-:Y:S02]  /*1000*/  ULDC UR4, c[0x0][0x580] ;  /* 0x0001600000047ab9 */ /* 0x000fe40000000800 */
[----:B------:R-:W-:-:S07]  /*1010*/  IMAD.U32 R155, RZ, RZ, UR4 ;  /* 0x00000004ff9b7e24 */ /* 0x000fce000f8e00ff */
.L_x_12:
[----:B------:R-:W-:Y:S02]  /*1020*/  ULDC.64 UR4, c[0x0][0x5a0] ;  /* 0x0001680000047ab9 */ /* 0x000fe40000000a00 */
[----:B------:R-:W-:-:S04]  /*1030*/  ISETP.NE.U32.AND P0, PT, RZ, UR4, PT ;  /* 0x00000004ff007c0c */ /* 0x000fc8000bf05070 */
[----:B------:R-:W-:-:S13]  /*1040*/  ISETP.NE.AND.EX P0, PT, RZ, UR5, PT, P0 ;  /* 0x00000005ff007c0c */ /* 0x000fda000bf05300 */
[----:B------:R-:W-:Y:S05]  /*1050*/  @!P0 BRA `(.L_x_14) ;  /* 0x00000000001c8947 */ /* 0x000fea0003800000 */
[----:B01----:R-:W0:Y:S02]  /*1060*/  LDC.64 R4, c[0x0][0x5a0] ;  /* 0x00016800ff047b82 */ /* 0x003e240000000a00 */
[----:B0-----:R-:W2:Y:S02]  /*1070*/  LDG.E.64 R4, desc[UR36][R4.64] ;  /* 0x0000002404047981 */ /* 0x001ea4000c1e1b00 */
[----:B--2---:R-:W-:-:S04]  /*1080*/  ISETP.NE.U32.AND P0, PT, R4, RZ, PT ;  /* 0x000000ff0400720c */ /* 0x004fc80003f05070 */
[----:B------:R-:W-:-:S13]  /*1090*/  ISETP.NE.AND.EX P0, PT, R5, RZ, PT, P0 ;  /* 0x000000ff0500720c */ /* 0x000fda0003f05300 */
[----:B------:R-:W-:Y:S05]  /*10a0*/  @!P0 BRA `(.L_x_14) ;  /* 0x0000000000088947 */ /* 0x000fea0003800000 */
[----:B------:R0:W5:Y:S01]  /*10b0*/  LD.E R156, desc[UR36][R4.64] ;  /* 0x00000024049c7980 */ /* 0x000162000c101900 */
[----:B------:R-:W-:Y:S05]  /*10c0*/  BRA `(.L_x_15) ;  /* 0x0000000000247947 */ /* 0x000fea0003800000 */
.L_x_14:
[----:B------:R-:W-:Y:S02]  /*10d0*/  ULDC.64 UR4, c[0x0][0x590] ;  /* 0x0001640000047ab9 */ /* 0x000fe40000000a00 */
[----:B------:R-:W-:-:S04]  /*10e0*/  ISETP.NE.U32.AND P0, PT, RZ, UR4, PT ;  /* 0x00000004ff007c0c */ /* 0x000fc8000bf05070 */
[----:B------:R-:W-:-:S13]  /*10f0*/  ISETP.NE.AND.EX P0, PT, RZ, UR5, PT, P0 ;  /* 0x00000005ff007c0c */ /* 0x000fda000bf05300 */
[----:B------:R-:W-:Y:S05]  /*1100*/  @!P0 BRA `(.L_x_16) ;  /* 0x00000000000c8947 */ /* 0x000fea0003800000 */
[----:B------:R-:W2:Y:S02]  /*1110*/  LDC.64 R156, c[0x0][0x590] ;  /* 0x00016400ff9c7b82 */ /* 0x000ea40000000a00 */
[----:B--2---:R2:W5:Y:S01]  /*1120*/  LDG.E R156, desc[UR36][R156.64] ;  /* 0x000000249c9c7981 */ /* 0x004562000c1e1900 */
[----:B------:R-:W-:Y:S05]  /*1130*/  BRA `(.L_x_15) ;  /* 0x0000000000087947 */ /* 0x000fea0003800000 */
.L_x_16:
[----:B------:R-:W-:Y:S02]  /*1140*/  ULDC UR4, c[0x0][0x584] ;  /* 0x0001610000047ab9 */ /* 0x000fe40000000800 */
[----:B------:R-:W-:-:S07]  /*1150*/  IMAD.U32 R156, RZ, RZ, UR4 ;  /* 0x00000004ff9c7e24 */ /* 0x000fce000f8e00ff */
.L_x_15:
[----:B------:R-:W-:-:S13]  /*1160*/  LOP3.LUT P0, RZ, R0, 0xff, RZ, 0xc0, !PT ;  /* 0x000000ff00ff7812 */ /* 0x000fda000780c0ff */
[----:B------:R-:W-:Y:S05]  /*1170*/  @!P0 EXIT ;  /* 0x000000000000894d */ /* 0x000fea0003800000 */
[----:B------:R-:W-:Y:S01]  /*1180*/  ULDC UR4, c[0x0][0x28c] ;  /* 0x0000a30000047ab9 */ /* 0x000fe20000000800 */
[----:B--2---:R-:W-:Y:S01]  /*1190*/  LOP3.LUT R157, R19, 0x1, RZ, 0xfc, !PT ;  /* 0x00000001139d7812 */ /* 0x004fe200078efcff */
[----:B------:R-:W-:Y:S01]  /*11a0*/  UIADD3 UR4, UR4, 0x1f, URZ ;  /* 0x0000001f04047890 */ /* 0x000fe2000fffe03f */
[----:B------:R-:W-:Y:S01]  /*11b0*/  UMOV UR38, URZ ;  /* 0x0000003f00267c82 */ /* 0x000fe20008000000 */
[----:B------:R-:W-:Y:S02]  /*11c0*/  UMOV UR39, URZ ;  /* 0x0000003f00277c82 */ /* 0x000fe40008000000 */
[----:B------:R-:W-:-:S04]  /*11d0*/  USHF.R.S32.HI UR5, URZ, 0x1f, UR4 ;  /* 0x0000001f3f057899 */ /* 0x000fc80008011404 */
[----:B------:R-:W-:-:S04]  /*11e0*/  ULEA.HI UR5, UR5, UR4, URZ, 0x5 ;  /* 0x0000000405057291 */ /* 0x000fc8000f8f283f */
[----:B------:R-:W-:-:S12]  /*11f0*/  USHF.R.S32.HI UR40, URZ, 0x5, UR5 ;  /* 0x000000053f287899 */ /* 0x000fd80008011405 */
.L_x_290:
[----:B------:R-:W-:Y:S01]  /*1200*/  LOP3.LUT R0, R18, 0x80, RZ, 0xc0, !PT ;  /* 0x0000008012007812 */ /* 0x000fe200078ec0ff */
[----:B--2---:R-:W2:Y:S01]  /*1210*/  S2UR UR7, SR_CgaCtaId ;  /* 0x00000000000779c3 */ /* 0x004ea20000008800 */
[----:B------:R-:W-:Y:S02]  /*1220*/  UMOV UR6, 0x400 ;  /* 0x0000040000067882 */ /* 0x000fe40000000000 */
[----:B------:R-:W-:-:S06]  /*1230*/  SHF.R.U32.HI R0, RZ, 0x7, R0 ;  /* 0x00000007ff007819 */ /* 0x000fcc0000011600 */
[----:B---3--:R-:W3:Y:S01]  /*1240*/  SHFL.IDX PT, R0, R0, RZ, 0x1f ;  /* 0x00001fff00007589 */ /* 0x008ee200000e0000 */
[----:B--2---:R-:W-:Y:S01]  /*1250*/  ULEA UR6, UR7, UR6, 0x18 ;  /* 0x0000000607067291 */ /* 0x004fe2000f8ec03f */
[----:B---3--:R-:W-:-:S13]  /*1260*/  R2UR UR4, R0 ;  /* 0x00000000000472ca */ /* 0x008fda00000e0000 */
[----:B------:R-:W-:-:S04]  /*1270*/  ULEA.HI UR5, UR4, UR4, URZ, 0x1 ;  /* 0x0000000404057291 */ /* 0x000fc8000f8f083f */
[----:B------:R-:W-:-:S04]  /*1280*/  ULOP3.LUT UR5, UR5, 0x7fffe, URZ, 0xc0, !UPT ;  /* 0x0007fffe05057892 */ /* 0x000fc8000f8ec03f */
[----:B------:R-:W-:-:S03]  /*1290*/  UIADD3 UR5, UR4, -UR5, URZ ;  /* 0x8000000504057290 */ /* 0x000fc6000fffe03f */
[----:B------:R-:W-:Y:S01]  /*12a0*/  ULDC UR4, c[0x0][0x28c] ;  /* 0x0000a30000047ab9 */ /* 0x000fe20000000800 */
[----:B------:R-:W-:Y:S01]  /*12b0*/  ULEA UR5, UR5, UR6, 0xd ;  /* 0x0000000605057291 */ /* 0x000fe2000f8e683f */
[----:B------:R-:W-:-:S03]  /*12c0*/  ISETP.LT.AND P0, PT, RZ, UR4, PT ;  /* 0x00000004ff007c0c */ /* 0x000fc6000bf01270 */
[----:B------:R-:W-:-:S04]  /*12d0*/  UIADD3 UR5, UR5, 0x100, URZ ;  /* 0x0000010005057890 */ /* 0x000fc8000fffe03f */
[----:B------:R-:W-:-:S04]  /*12e0*/  USHF.R.U32.HI UR5, URZ, 0x4, UR5 ;  /* 0x000000043f057899 */ /* 0x000fc80008011605 */
[----:B------:R-:W-:Y:S02]  /*12f0*/  ULOP3.LUT UR41, UR5, 0x3fff, URZ, 0xc0, !UPT ;  /* 0x00003fff05297892 */ /* 0x000fe4000f8ec03f */
[----:B-1--4-:R-:W-:Y:S10]  /*1300*/  @P0 BRA `(.L_x_17) ;  /* 0x0000000000400947 */ /* 0x012ff40003800000 */
[----:B------:R-:W-:Y:S01]  /*1310*/  MOV R0, 0x0 ;  /* 0x0000000000007802 */ /* 0x000fe20000000f00 */
[----:B------:R-:W-:Y:S01]  /*1320*/  ULDC.64 UR4, c[0x4][0x68] ;  /* 0x01001a0000047ab9 */ /* 0x000fe20000000a00 */
[----:B------:R-:W-:Y:S01]  /*1330*/  ULDC.64 UR6, c[0x4][0x8] ;  /* 0x0100020000067ab9 */ /* 0x000fe20000000a00 */
[----:B01----:R-:W-:Y:S01]  /*1340*/  IMAD.U32 R4, RZ, RZ, UR4 ;  /* 0x00000004ff047e24 */ /* 0x003fe2000f8e00ff */
[----:B------:R0:W1:Y:S01]  /*1350*/  LDC.64 R14, c[0x4][R0] ;  /* 0x01000000000e7b82 */ /* 0x0000620000000a00 */
[----:B------:R-:W-:Y:S01]  /*1360*/  IMAD.U32 R5, RZ, RZ, UR5 ;  /* 0x00000005ff057e24 */ /* 0x000fe2000f8e00ff */
[----:B------:R-:W-:Y:S01]  /*1370*/  ULDC.64 UR4, c[0x4][0x70] ;  /* 0x01001c0000047ab9 */ /* 0x000fe20000000a00 */
[----:B------:R-:W-:Y:S02]  /*1380*/  IMAD.U32 R10, RZ, RZ, UR6 ;  /* 0x00000006ff0a7e24 */ /* 0x000fe4000f8e00ff */
[----:B------:R-:W-:Y:S02]  /*1390*/  IMAD.U32 R6, RZ, RZ, UR4 ;  /* 0x00000004ff067e24 */ /* 0x000fe4000f8e00ff */
[----:B------:R-:W-:-:S02]  /*13a0*/  IMAD.U32 R7, RZ, RZ, UR5 ;  /* 0x00000005ff077e24 */ /* 0x000fc4000f8e00ff */
[----:B------:R-:W-:Y:S02]  /*13b0*/  IMAD.U32 R11, RZ, RZ, UR7 ;  /* 0x00000007ff0b7e24 */ /* 0x000fe4000f8e00ff */
[----:B------:R-:W-:Y:S02]  /*13c0*/  IMAD.MOV.U32 R8, RZ, RZ, 0x1e1 ;  /* 0x000001e1ff087424 */ /* 0x000fe400078e00ff */
[----:B------:R-:W-:Y:S02]  /*13d0*/  IMAD.MOV.U32 R12, RZ, RZ, 0x1 ;  /* 0x00000001ff0c7424 */ /* 0x000fe400078e00ff */
[----:B0-----:R-:W-:-:S07]  /*13e0*/  IMAD.MOV.U32 R13, RZ, RZ, RZ ;  /* 0x000000ffff0d7224 */ /* 0x001fce00078e00ff */
[----:B------:R-:W-:-:S07]  /*13f0*/  LEPC R20, `(.L_x_17) ;  /* 0x000000001014794e */ /* 0x000fce0000000000 */
[----:B-1---5:R-:W-:Y:S05]  /*1400*/  CALL.ABS.NOINC R14 ;  /* 0x000000000e007343 */ /* 0x022fea0003c00000 */
.L_x_17:
[----:B------:R-:W-:-:S13]  /*1410*/  ISETP.NE.AND P0, PT, R157, 0x3, PT ;  /* 0x000000039d00780c */ /* 0x000fda0003f05270 */
[----:B------:R-:W-:Y:S05]  /*1420*/  @!P0 BRA `(.L_x_18) ;  /* 0x0000000000048947 */ /* 0x000fea0003800000 */
[----:B------:R-:W-:Y:S01]  /*1430*/  BPT.TRAP 0x1 ;  /* 0x000000040000795c */ /* 0x000fe20000300000 */
.L_x_18:
[----:B------:R-:W2:Y:S01]  /*1440*/  S2UR UR5, SR_CgaCtaId ;  /* 0x00000000000579c3 */ /* 0x000ea20000008800 */
[----:B------:R-:W-:Y:S01]  /*1450*/  UMOV UR4, 0x400 ;  /* 0x0000040000047882 */ /* 0x000fe20000000000 */
[----:B------:R-:W-:Y:S02]  /*1460*/  IMAD.U32 R0, RZ, RZ, UR38 ;  /* 0x00000026ff007e24 */ /* 0x000fe4000f8e00ff */
[----:B------:R-:W-:-:S03]  /*1470*/  IMAD.U32 R3, RZ, RZ, UR39 ;  /* 0x00000027ff037e24 */ /* 0x000fc6000f8e00ff */
[----:B------:R-:W-:Y:S01]  /*1480*/  SHF.L.U32 R0, R0, 0x1f, RZ ;  /* 0x0000001f00007819 */ /* 0x000fe200000006ff */
[----:B--2---:R-:W-:-:S06]  /*1490*/  ULEA UR4, UR5, UR4, 0x18 ;  /* 0x0000000405047291 */ /* 0x004fcc000f8ec03f */
[----:B------:R-:W-:-:S04]  /*14a0*/  IMAD.U32 R6, RZ, RZ, UR4 ;  /* 0x00000004ff067e24 */ /* 0x000fc8000f8e00ff */
[----:B------:R-:W-:-:S04]  /*14b0*/  IMAD R3, R3, 0x8, R6 ;  /* 0x0000000803037824 */ /* 0x000fc800078e0206 */
[----:B------:R2:W3:Y:S01]  /*14c0*/  SYNCS.PHASECHK.TRANS64.TRYWAIT P1, [R3+URZ], R0 ;  /* 0x00000000030075a7 */ /* 0x0004e2000802017f */
[----:B------:R-:W-:Y:S05]  /*14d0*/  @!P0 BRA `(.L_x_19) ;  /* 0x0000000000048947 */ /* 0x000fea0003800000 */
[----:B------:R-:W-:Y:S01]  /*14e0*/  BPT.TRAP 0x1 ;  /* 0x000000040000795c */ /* 0x000fe20000300000 */
.L_x_19:
[----:B---3--:R-:W-:Y:S05]  /*14f0*/  @P1 BRA `(.L_x_20) ;  /* 0x0000000000081947 */ /* 0x008fea0003800000 */
[----:B------:R-:W3:Y:S02]  /*1500*/  SYNCS.PHASECHK.TRANS64.TRYWAIT P1, [R3+URZ], R0 ;  /* 0x00000000030075a7 */ /* 0x000ee4000802017f */
[----:B---3--:R-:W-:Y:S05]  /*1510*/  @!P1 BRA `(.L_x_21) ;  /* 0x0000008c00109947 */ /* 0x008fea0003800000 */
.L_x_20:
[----:B------:R-:W-:-:S04]  /*1520*/  UISETP.LT.AND UP0, UPT, UR40, 0x1, UPT ;  /* 0x000000012800788c */ /* 0x000fc8000bf01270 */
[----:B------:R-:W-:-:S06]  /*1530*/  USEL UR4, UR40, 0x1, UP0 ;  /* 0x0000000128047887 */ /* 0x000fcc0008000000 */
[----:B--23--:R-:W-:Y:S01]  /*1540*/  IMAD.U32 R0, RZ, RZ, UR4 ;  /* 0x00000004ff007e24 */ /* 0x00cfe2000f8e00ff */
[----:B------:R-:W-:Y:S05]  /*1550*/  WARPSYNC.ALL ;  /* 0x0000000000007948 */ /* 0x000fea0003800000 */
[----:B------:R-:W-:-:S04]  /*1560*/  IADD3 R0, -R0, UR40, RZ ;  /* 0x0000002800007c10 */ /* 0x000fc8000fffe1ff */
[----:B------:R-:W-:Y:S02]  /*1570*/  ISETP.GE.AND P1, PT, R0, 0x1, PT ;  /* 0x000000010000780c */ /* 0x000fe40003f26270 */
[----:B------:R-:W-:Y:S01]  /*1580*/  R2UR UR4, R6 ;  /* 0x00000000060472ca */ /* 0x000fe200000e0000 */
[----:B------:R-:W-:Y:S01]  /*1590*/  WARPGROUP.ARRIVE ;  /* 0x00000000000079c5 */ /* 0x000fe20000000000 */
[----:B------:R-:W-:Y:S01]  /*15a0*/  UMOV UR9, 0x40000040 ;  /* 0x4000004000097882 */ /* 0x000fe20000000000 */
[----:B------:R-:W-:-:S10]  /*15b0*/  UMOV UR11, 0x40000040 ;  /* 0x40000040000b7882 */ /* 0x000fd40000000000 */
[----:B------:R-:W-:-:S04]  /*15c0*/  UIADD3 UR4, UR4, 0x10100, URZ ;  /* 0x0001010004047890 */ /* 0x000fc8000fffe03f */
[----:B------:R-:W-:-:S04]  /*15d0*/  USHF.R.U32.HI UR4, URZ, 0x4, UR4 ;  /* 0x000000043f047899 */ /* 0x000fc80008011604 */
[----:B------:R-:W-:Y:S02]  /*15e0*/  ULOP3.LUT UR5, UR4, 0x3fff, URZ, 0xc0, !UPT ;  /* 0x00003fff04057892 */ /* 0x000fe4000f8ec03f */
[----:B------:R-:W-:Y:S02]  /*15f0*/  ULOP3.LUT UR4, UR41, 0x10000, URZ, 0xfc, !UPT ;  /* 0x0001000029047892 */ /* 0x000fe4000f8efc3f */
[----:B------:R-:W-:Y:S02]  /*1600*/  ULOP3.LUT UR5, UR5, 0x10000, URZ, 0xfc, !UPT ;  /* 0x0001000005057892 */ /* 0x000fe4000f8efc3f */
[----:B------:R-:W-:Y:S02]  /*1610*/  ULEA UR6, UR39, UR4, 0xa ;  /* 0x0000000427067291 */ /* 0x000fe4000f8e503f */
[----:B------:R-:W-:-:S05]  /*1620*/  ULEA UR7, UR39, UR5, 0xb ;  /* 0x0000000527077291 */ /* 0x000fca000f8e583f */
[----:B------:R-:W-:Y:S02]  /*1630*/  UMOV UR8, UR6 ;  /* 0x0000000600087c82 */ /* 0x000fe40008000000 */
[----:B------:R-:W-:Y:S02]  /*1640*/  UMOV UR10, UR7 ;  /* 0x00000007000a7c82 */ /* 0x000fe40008000000 */
[----:B------:R-:W-:Y:S01]  /*1650*/  HGMMA.64x256x8.F32.TF32 R24, gdesc[UR8], RZ, !UPT, gsb0 ;  /* 0x07e00000081879f0 */ /* 0x000fe2000c0028ff */
[----:B------:R-:W-:Y:S02]  /*1660*/  UIADD3 UR8, UR6, 0x2, URZ ;  /* 0x0000000206087890 */ /* 0x000fe4000fffe03f */
[----:B------:R-:W-:Y:S01]  /*1670*/  UIADD3 UR10, UR7, 0x2, URZ ;  /* 0x00000002070a7890 */ /* 0x000fe2000fffe03f */
[----:B------:R-:W-:Y:S01]  /*1680*/  UMOV UR9, 0x40000040 ;  /* 0x4000004000097882 */ /* 0x000fe20000000000 */
[----:B------:R-:W-:Y:S01]  /*1690*/  UMOV UR11, 0x40000040 ;  /* 0x40000040000b7882 */ /* 0x000fe20000000000 */
[----:B------:R-:W-:-:S02]  /*16a0*/  WARPGROUP.DEPBAR.LE gsb0, 0x0 ;  /* 0x00008000000079c5 */ /* 0x000fc40000010000 */
[----:B------:R-:W-:-:S15]  /*16b0*/  WARPGROUP.ARRIVE ;  /* 0x00000000000079c5 */ /* 0x000fde0000000000 */
[----:B------:R-:W-:-:S05]  /*16c0*/  NOP ;  /* 0x0000000000007918 */ /* 0x000fca0000000000 */
[----:B------:R-:W-:Y:S01]  /*16d0*/  HGMMA.64x256x8.F32.TF32 R24, gdesc[UR8], R24, gsb0 ;  /* 0x07e00000081879f0 */ /* 0x000fe20008002818 */
[----:B------:R-:W-:Y:S02]  /*16e0*/  UIADD3 UR8, UR6, 0x4, URZ ;  /* 0x0000000406087890 */ /* 0x000fe4000fffe03f */
[----:B------:R-:W-:Y:S01]  /*16f0*/  UIADD3 UR10, UR7, 0x4, URZ ;  /* 0x00000004070a7890 */ /* 0x000fe2000fffe03f */
[----:B------:R-:W-:Y:S01]  /*1700*/  UMOV UR9, 0x40000040 ;  /* 0x4000004000097882 */ /* 0x000fe20000000000 */
[----:B------:R-:W-:Y:S01]  /*1710*/  UMOV UR11, 0x40000040 ;  /* 0x40000040000b7882 */ /* 0x000fe20000000000 */
[----:B------:R-:W-:Y:S02]  /*1720*/  WARPGROUP.DEPBAR.LE gsb0, 0x0 ;  /* 0x00008000000079c5 */ /* 0x000fe40000010000 */
        /* <DEDUP_REMOVED lines=10> */
[----:B------:R-:W-:Y:S03]  /*17d0*/  HGMMA.64x256x8.F32.TF32 R24, gdesc[UR8], R24, gsb0 ;  /* 0x07e00000081879f0 */ /* 0x000fe60008002818 */
[----:B------:R-:W-:Y:S02]  /*17e0*/  WARPGROUP.DEPBAR.LE gsb0, 0x0 ;  /* 0x00008000000079c5 */ /* 0x000fe40000010000 */
[----:B------:R-:W-:Y:S05]  /*17f0*/  @!P1 BRA `(.L_x_22) ;  /* 0x0000000400309947 */ /* 0x000fea0003800000 */
[----:B------:R-:W-:Y:S02]  /*1800*/  UIADD3 UR6, UR39, 0x1, URZ ;  /* 0x0000000127067890 */ /* 0x000fe4000fffe03f */
[----:B------:R-:W-:Y:S02]  /*1810*/  IMAD.U32 R3, RZ, RZ, UR39 ;  /* 0x00000027ff037e24 */ /* 0x000fe4000f8e00ff */
[----:B------:R-:W-:-:S04]  /*1820*/  UISETP.NE.AND UP0, UPT, UR6, 0x4, UPT ;  /* 0x000000040600788c */ /* 0x000fc8000bf05270 */
[----:B------:R-:W-:Y:S02]  /*1830*/  USEL UR7, URZ, 0x1, UP0 ;  /* 0x000000013f077887 */ /* 0x000fe40008000000 */
[----:B------:R-:W-:Y:S02]  /*1840*/  USEL UR6, UR6, URZ, UP0 ;  /* 0x0000003f06067287 */ /* 0x000fe40008000000 */
[----:B------:R-:W-:-:S06]  /*1850*/  ULOP3.LUT UR7, UR38, UR7, URZ, 0x3c, !UPT ;  /* 0x0000000726077292 */ /* 0x000fcc000f8e3c3f */
[----:B------:R-:W-:-:S07]  /*1860*/  IMAD.U32 R7, RZ, RZ, UR7 ;  /* 0x00000007ff077e24 */ /* 0x000fce000f8e00ff */
.L_x_29:
[----:B------:R-:W-:Y:S05]  /*1870*/  @!P0 BRA `(.L_x_23) ;  /* 0x0000000000048947 */ /* 0x000fea0003800000 */
[----:B------:R-:W-:Y:S01]  /*1880*/  BPT.TRAP 0x1 ;  /* 0x000000040000795c */ /* 0x000fe20000300000 */
.L_x_23:
[----:B------:R-:W2:Y:S01]  /*1890*/  S2UR UR8, SR_CgaCtaId ;  /* 0x00000000000879c3 */ /* 0x000ea20000008800 */
[----:B------:R-:W-:Y:S01]  /*18a0*/  UMOV UR7, 0x400 ;  /* 0x0000040000077882 */ /* 0x000fe20000000000 */
[----:B01----:R-:W-:Y:S01]  /*18b0*/  IMAD.U32 R5, RZ, RZ, UR6 ;  /* 0x00000006ff057e24 */ /* 0x003fe2000f8e00ff */
[----:B------:R-:W-:Y:S01]  /*18c0*/  SHF.L.U32 R4, R7, 0x1f, RZ ;  /* 0x0000001f07047819 */ /* 0x000fe200000006ff */
[----:B--2---:R-:W-:-:S06]  /*18d0*/  ULEA UR7, UR8, UR7, 0x18 ;  /* 0x0000000708077291 */ /* 0x004fcc000f8ec03f */
[----:B------:R-:W-:-:S04]  /*18e0*/  IMAD.U32 R6, RZ, RZ, UR7 ;  /* 0x00000007ff067e24 */ /* 0x000fc8000f8e00ff */
[----:B------:R-:W-:-:S04]  /*18f0*/  IMAD R5, R5, 0x8, R6 ;  /* 0x0000000805057824 */ /* 0x000fc800078e0206 */
[----:B------:R0:W1:Y:S01]  /*1900*/  SYNCS.PHASECHK.TRANS64.TRYWAIT P1, [R5+URZ], R4 ;  /* 0x00000004050075a7 */ /* 0x000062000802017f */
[----:B------:R-:W-:Y:S05]  /*1910*/  @!P0 BRA `(.L_x_24) ;  /* 0x0000000000048947 */ /* 0x000fea0003800000 */
[----:B------:R-:W-:Y:S01]  /*1920*/  BPT.TRAP 0x1 ;  /* 0x000000040000795c */ /* 0x000fe20000300000 */
.L_x_24:
[----:B-1----:R-:W-:Y:S05]  /*1930*/  @P1 BRA `(.L_x_25) ;  /* 0x0000000000081947 */ /* 0x002fea0003800000 */
[----:B------:R-:W1:Y:S02]  /*1940*/  SYNCS.PHASECHK.TRANS64.TRYWAIT P1, [R5+URZ], R4 ;  /* 0x00000004050075a7 */ /* 0x000e64000802017f */
[----:B-1----:R-:W-:Y:S05]  /*1950*/  @!P1 BRA `(.L_x_26) ;  /* 0x0000008800149947 */ /* 0x002fea0003800000 */
.L_x_25:
[----:B------:R-:W-:Y:S01]  /*1960*/  ULEA UR7, UR6, UR4, 0xa ;  /* 0x0000000406077291 */ /* 0x000fe2000f8e503f */
[----:B------:R-:W-:Y:S01]  /*1970*/  WARPGROUP.ARRIVE ;  /* 0x00000000000079c5 */ /* 0x000fe20000000000 */
[----:B------:R-:W-:Y:S01]  /*1980*/  ULEA UR12, UR6, UR5, 0xb ;  /* 0x00000005060c7291 */ /* 0x000fe2000f8e583f */
[----:B------:R-:W-:Y:S01]  /*1990*/  UMOV UR9, 0x40000040 ;  /* 0x4000004000097882 */ /* 0x000fe20000000000 */
[----:B------:R-:W-:-:S03]  /*19a0*/  UMOV UR11, 0x40000040 ;  /* 0x40000040000b7882 */ /* 0x000fc60000000000 */
[----:B------:R-:W-:Y:S02]  /*19b0*/  UMOV UR8, UR7 ;  /* 0x0000000700087c82 */ /* 0x000fe40008000000 */
[----:B------:R-:W-:Y:S02]  /*19c0*/  UMOV UR10, UR12 ;  /* 0x0000000c000a7c82 */ /* 0x000fe40008000000 */
[----:B------:R-:W-:Y:S01]  /*19d0*/  HGMMA.64x256x8.F32.TF32 R24, gdesc[UR8], R24, gsb0 ;  /* 0x07e00000081879f0 */ /* 0x000fe20008002818 */
        /* <DEDUP_REMOVED lines=26> */
[----:B------:R-:W-:Y:S01]  /*1b80*/  BPT.TRAP 0x1 ;  /* 0x000000040000795c */ /* 0x000fe20000300000 */
.L_x_27:
[----:B------:R-:W-:-:S13]  /*1b90*/  ISETP.NE.AND P1, PT, R22, RZ, PT ;  /* 0x000000ff1600720c */ /* 0x000fda0003f25270 */
[----:B01----:R-:W-:-:S04]  /*1ba0*/  @P1 IMAD R4, R3, 0x8, R6 ;  /* 0x0000000803041824 */ /* 0x003fc800078e0206 */
[----:B------:R-:W-:-:S05]  /*1bb0*/  @P1 VIADD R5, R4, 0x20 ;  /* 0x0000002004051836 */ /* 0x000fca0000000000 */
[----:B------:R-:W-:-:S04]  /*1bc0*/  @P1 PRMT R5, R152, 0x654, R5 ;  /* 0x0000065498051816 */ /* 0x000fc80000000005 */
[----:B------:R0:W-:Y:S01]  /*1bd0*/  @P1 SYNCS.ARRIVE.TRANS64.RED.A1T0 RZ, [R5+URZ], RZ ;  /* 0x000000ff05ff19a7 */ /* 0x0001e2000810043f */
[----:B------:R-:W-:-:S13]  /*1be0*/  ISETP.GT.U32.AND P1, PT, R19, 0x1, PT ;  /* 0x000000011300780c */ /* 0x000fda0003f24070 */
[----:B0-----:R-:W-:Y:S05]  /*1bf0*/  @P1 BRA `(.L_x_28) ;  /* 0x0000000000041947 */ /* 0x001fea0003800000 */
[----:B------:R-:W-:Y:S01]  /*1c00*/  BPT.TRAP 0x1 ;  /* 0x000000040000795c */ /* 0x000fe20000300000 */
.L_x_28:
[----:B------:R-:W-:Y:S01]  /*1c10*/  UIADD3 UR6, UR6, 0x1, URZ ;  /* 0x0000000106067890 */ /* 0x000fe2000fffe03f */
[C---:B------:R-:W-:Y:S01]  /*1c20*/  ISETP.GT.AND P2, PT, R0.reuse, 0x1, PT ;  /* 0x000000010000780c */ /* 0x040fe20003f44270 */
[----:B------:R-:W-:Y:S02]  /*1c30*/  VIADD R3, R3, 0x1 ;  /* 0x0000000103037836 */ /* 0x000fe40000000000 */
[----:B------:R-:W-:Y:S01]  /*1c40*/  UISETP.NE.AND UP0, UPT, UR6, 0x4, UPT ;  /* 0x000000040600788c */ /* 0x000fe2000bf05270 */
[----:B------:R-:W-:Y:S02]  /*1c50*/  VIADD R0, R0, 0xffffffff ;  /* 0xffffffff00007836 */ /* 0x000fe40000000000 */
[C---:B------:R-:W-:Y:S01]  /*1c60*/  ISETP.NE.AND P1, PT, R3.reuse, 0x4, PT ;  /* 0x000000040300780c */ /* 0x040fe20003f25270 */
[----:B------:R-:W-:Y:S02]  /*1c70*/  USEL UR7, URZ, 0x1, UP0 ;  /* 0x000000013f077887 */ /* 0x000fe40008000000 */
[----:B------:R-:W-:Y:S01]  /*1c80*/  USEL UR6, UR6, URZ, UP0 ;  /* 0x0000003f06067287 */ /* 0x000fe20008000000 */
[----:B------:R-:W-:-:S03]  /*1c90*/  SEL R3, R3, RZ, P1 ;  /* 0x000000ff03037207 */ /* 0x000fc60000800000 */
[----:B------:R-:W-:Y:S01]  /*1ca0*/  LOP3.LUT R7, R7, UR7, RZ, 0x3c, !PT ;  /* 0x0000000707077c12 */ /* 0x000fe2000f8e3cff */
[----:B------:R-:W-:Y:S07]  /*1cb0*/  @P2 BRA `(.L_x_29) ;  /* 0xfffffff800ec2947 */ /* 0x000fee000383ffff */
.L_x_22:
[----:B------:R-:W2:Y:S02]  /*1cc0*/  LDC R0, c[0x0][0x28c] ;  /* 0x0000a300ff007b82 */ /* 0x000ea40000000800 */
[----:B--2---:R-:W-:-:S13]  /*1cd0*/  ISETP.GE.AND P1, PT, R0, 0x1, PT ;  /* 0x000000010000780c */ /* 0x004fda0003f26270 */
[----:B------:R-:W-:Y:S05]  /*1ce0*/  @!P1 BRA `(.L_x_30) ;  /* 0x0000000000409947 */ /* 0x000fea0003800000 */
[----:B------:R-:W-:Y:S05]  /*1cf0*/  @!P0 BRA `(.L_x_31) ;  /* 0x0000000000048947 */ /* 0x000fea0003800000 */
[----:B------:R-:W-:Y:S01]  /*1d00*/  BPT.TRAP 0x1 ;  /* 0x000000040000795c */ /* 0x000fe20000300000 */
.L_x_31:
[----:B------:R-:W-:Y:S01]  /*1d10*/  ISETP.NE.AND P0, PT, R22, RZ, PT ;  /* 0x000000ff1600720c */ /* 0x000fe20003f05270 */
[----:B------:R-:W-:-:S12]  /*1d20*/  UISETP.LT.AND UP1, UPT, UR40, 0x1, UPT ;  /* 0x000000012800788c */ /* 0x000fd8000bf21270 */
[----:B------:R-:W-:-:S05]  /*1d30*/  VOTEU.ANY UP0, P0 ;  /* 0x00000000003f7886 */ /* 0x000fca0000000100 */
[----:B------:R-:W-:-:S04]  /*1d40*/  @UP0 USEL UR4, UR40, 0x1, UP1 ;  /* 0x0000000128040887 */ /* 0x000fc80008800000 */
[----:B------:R-:W-:-:S06]  /*1d50*/  @UP0 UIADD3 UR4, UR39, UR40, -UR4 ;  /* 0x0000002827040290 */ /* 0x000fcc000fffe804 */
[----:B------:R-:W-:-:S04]  /*1d60*/  IMAD.U32 R0, RZ, RZ, UR4 ;  /* 0x00000004ff007e24 */ /* 0x000fc8000f8e00ff */
[----:B------:R-:W-:-:S05]  /*1d70*/  @P0 IMAD.SHL.U32 R0, R0, 0x8, RZ ;  /* 0x0000000800000824 */ /* 0x000fca00078e00ff */
[----:B------:R-:W-:-:S04]  /*1d80*/  @P0 LOP3.LUT R0, R0, 0x18, RZ, 0xc0, !PT ;  /* 0x0000001800000812 */ /* 0x000fc800078ec0ff */
[----:B------:R-:W-:-:S04]  /*1d90*/  @P0 IADD3 R3, R6, 0x20, R0 ;  /* 0x0000002006030810 */ /* 0x000fc80007ffe000 */
[----:B------:R-:W-:-:S04]  /*1da0*/  @P0 PRMT R3, R152, 0x654, R3 ;  /* 0x0000065498030816 */ /* 0x000fc80000000003 */
[----:B------:R2:W-:Y:S01]  /*1db0*/  @P0 SYNCS.ARRIVE.TRANS64.RED.A1T0 RZ, [R3+URZ], RZ ;  /* 0x000000ff03ff09a7 */ /* 0x0005e2000810043f */
[----:B------:R-:W-:-:S13]  /*1dc0*/  ISETP.GT.U32.AND P0, PT, R19, 0x1, PT ;  /* 0x000000011300780c */ /* 0x000fda0003f04070 */
[----:B--2---:R-:W-:Y:S05]  /*1dd0*/  @P0 BRA `(.L_x_30) ;  /* 0x0000000000040947 */ /* 0x004fea0003800000 */
[----:B------:R-:W-:Y:S01]  /*1de0*/  BPT.TRAP 0x1 ;  /* 0x000000040000795c */ /* 0x000fe20000300000 */
.L_x_30:
[----:B------:R-:W2:Y:S01]  /*1df0*/  LDC R6, c[0x0][0x288] ;  /* 0x0000a200ff067b82 */ /* 0x000ea20000000800 */
[--C-:B------:R-:W-:Y:S01]  /*1e00*/  SHF.R.U32.HI R0, RZ, 0x2, R18.reuse ;  /* 0x00000002ff007819 */ /* 0x100fe20000011612 */
[----:B------:R-:W-:Y:S01]  /*1e10*/  UIADD3 UR39, UR40, UR39, URZ ;  /* 0x0000002728277290 */ /* 0x000fe2000fffe03f */
[----:B01----:R-:W-:Y:S01]  /*1e20*/  SHF.R.U32.HI R5, RZ, 0x7, R18 ;  /* 0x00000007ff057819 */ /* 0x003fe20000011612 */
[----:B------:R-:W-:Y:S01]  /*1e30*/  ULDC UR8, c[0x0][0x284] ;  /* 0x0000a10000087ab9 */ /* 0x000fe20000000800 */
[----:B------:R-:W-:Y:S01]  /*1e40*/  LOP3.LUT R4, R18, 0x60, RZ, 0xc0, !PT ;  /* 0x0000006012047812 */ /* 0x000fe200078ec0ff */
[----:B------:R-:W-:Y:S01]  /*1e50*/  USHF.R.U32.HI UR4, URZ, 0x2, UR39 ;  /* 0x000000023f047899 */ /* 0x000fe20008011627 */
[----:B------:R-:W-:Y:S01]  /*1e60*/  LOP3.LUT R3, R0, 0x7, RZ, 0xc0, !PT ;  /* 0x0000000700037812 */ /* 0x000fe200078ec0ff */
[----:B------:R-:W-:Y:S01]  /*1e70*/  UISETP.GT.U32.AND UP1, UPT, UR39, 0x3, UPT ;  /* 0x000000032700788c */ /* 0x000fe2000bf24070 */
[----:B------:R-:W-:Y:S01]  /*1e80*/  LOP3.LUT R0, R5, 0x1, RZ, 0xc0, !PT ;  /* 0x0000000105007812 */ /* 0x000fe200078ec0ff */
[----:B------:R-:W-:Y:S01]  /*1e90*/  ULOP3.LUT UR4, UR4, 0x1, URZ, 0xc0, !UPT ;  /* 0x0000000104047892 */ /* 0x000fe2000f8ec03f */
[----:B------:R-:W-:Y:S01]  /*1ea0*/  SHF.R.U32.HI R10, RZ, 0x1, R4 ;  /* 0x00000001ff0a7819 */ /* 0x000fe20000011604 */
[----:B------:R-:W-:Y:S01]  /*1eb0*/  IMAD.SHL.U32 R4, R18, 0x2, RZ ;  /* 0x0000000212047824 */ /* 0x000fe200078e00ff */
[----:B------:R-:W-:Y:S01]  /*1ec0*/  SHF.R.S32.HI R21, RZ, 0x1f, R23 ;  /* 0x0000001fff157819 */ /* 0x000fe20000011417 */
[----:B------:R-:W-:Y:S01]  /*1ed0*/  IMAD.SHL.U32 R8, R0, 0x40, RZ ;  /* 0x0000004000087824 */ /* 0x000fe200078e00ff */
[--C-:B------:R-:W-:Y:S01]  /*1ee0*/  IADD3 R5, RZ, -R10, -R3.reuse ;  /* 0x8000000aff057210 */ /* 0x100fe20007ffe803 */
[----:B------:R-:W-:Y:S01]  /*1ef0*/  UISETP.NE.U32.AND UP0, UPT, UR4, 0x1, UPT ;  /* 0x000000010400788c */ /* 0x000fe2000bf05070 */
[----:B------:R-:W-:Y:S01]  /*1f00*/  LOP3.LUT R4, R4, 0x6, RZ, 0xc0, !PT ;  /* 0x0000000604047812 */ /* 0x000fe200078ec0ff */
[----:B------:R-:W-:Y:S01]  /*1f10*/  ULDC.64 UR6, c[0x0][0x5d0] ;  /* 0x0001740000067ab9 */ /* 0x000fe20000000a00 */
[----:B------:R-:W-:Y:S01]  /*1f20*/  LOP3.LUT R3, R8, 0x40, R3, 0xe2, !PT ;  /* 0x0000004008037812 */ /* 0x000fe200078ee203 */
[----:B------:R-:W-:Y:S01]  /*1f30*/  IMAD R11, R0, -0x40, R5 ;  /* 0xffffffc0000b7824 */ /* 0x000fe200078e0205 */
[----:B------:R-:W-:Y:S01]  /*1f40*/  LOP3.LUT R0, R18, 0x3, RZ, 0xc0, !PT ;  /* 0x0000000312007812 */ /* 0x000fe200078ec0ff */
[----:B------:R-:W-:Y:S01]  /*1f50*/  UISETP.LT.U32.AND UP1, UPT, UR40, 0x4, UP1 ;  /* 0x000000042800788c */ /* 0x000fe20008f21070 */
[----:B------:R-:W-:Y:S01]  /*1f60*/  PRMT R8, R4, 0x6540, R153 ;  /* 0x0000654004087816 */ /* 0x000fe20000000099 */
[----:B------:R-:W-:Y:S01]  /*1f70*/  IMAD.SHL.U32 R153, R153, 0x100, RZ ;  /* 0x0000010099997824 */ /* 0x000fe200078e00ff */
[----:B------:R-:W-:Y:S01]  /*1f80*/  UISETP.GT.U32.AND UP0, UPT, UR40, 0x3, !UP0 ;  /* 0x000000032800788c */ /* 0x000fe2000c704070 */
[----:B--2---:R-:W-:Y:S01]  /*1f90*/  IMAD R12, R0, -0x2, R6 ;  /* 0xfffffffe000c7824 */ /* 0x004fe200078e0206 */
[----:B------:R-:W-:Y:S01]  /*1fa0*/  SHF.R.S32.HI R9, RZ, 0x1f, R8 ;  /* 0x0000001fff097819 */ /* 0x000fe20000011408 */
[C---:B------:R-:W-:Y:S01]  /*1fb0*/  IMAD.SHL.U32 R0, R154.reuse, 0x80, RZ ;  /* 0x000000809a007824 */ /* 0x040fe200078e00ff */
[----:B------:R-:W-:Y:S01]  /*1fc0*/  ISETP.GE.AND P0, PT, R153, R6, PT ;  /* 0x000000069900720c */ /* 0x000fe20003f06270 */
[----:B------:R-:W-:Y:S01]  /*1fd0*/  IMAD R4, R21, UR6, RZ ;  /* 0x0000000615047c24 */ /* 0x000fe2000f8e02ff */
[----:B------:R-:W-:Y:S01]  /*1fe0*/  USEL UR5, URZ, 0x1, !UP1 ;  /* 0x000000013f057887 */ /* 0x000fe2000c800000 */
[----:B------:R-:W-:Y:S01]  /*1ff0*/  IMAD.WIDE R6, R154, 0x80, RZ ;  /* 0x000000809a067825 */ /* 0x000fe200078e02ff */
[C---:B------:R-:W-:Y:S01]  /*2000*/  ISETP.GE.OR P0, PT, R0.reuse, UR8, P0 ;  /* 0x0000000800007c0c */ /* 0x040fe20008706670 */
[----:B------:R-:W-:Y:S01]  /*2010*/  USEL UR4, URZ, 0x1, !UP0 ;  /* 0x000000013f047887 */ /* 0x000fe2000c000000 */
[----:B------:R-:W-:Y:S01]  /*2020*/  IADD3 R0, -R0, UR8, R11 ;  /* 0x0000000800007c10 */ /* 0x000fe2000fffe10b */
[C---:B------:R-:W-:Y:S01]  /*2030*/  IMAD R13, R23.reuse, UR7, R4 ;  /* 0x00000007170d7c24 */ /* 0x040fe2000f8e0204 */
[----:B------:R-:W-:Y:S01]  /*2040*/  ULOP3.LUT UR39, UR39, 0x3, URZ, 0xc0, !UPT ;  /* 0x0000000327277892 */ /* 0x000fe2000f8ec03f */
[----:B------:R-:W-:Y:S01]  /*2050*/  IMAD.WIDE.U32 R4, R23, UR6, R8 ;  /* 0x0000000617047c25 */ /* 0x000fe2000f8e0008 */
[----:B------:R-:W-:Y:S01]  /*2060*/  ULOP3.LUT UR38, UR4, UR38, UR5, 0x96, !UPT ;  /* 0x0000002604267292 */ /* 0x000fe2000f8e9605 */
[----:B------:R-:W-:-:S02]  /*2070*/  LOP3.LUT R169, R6, R3, R10, 0xfe, !PT ;  /* 0x0000000306a97212 */ /* 0x000fc400078efe0a */
[----:B------:R-:W-:Y:S02]  /*2080*/  IMAD.IADD R5, R5, 0x1, R13 ;  /* 0x0000000105057824 */ /* 0x000fe400078e020d */
[----:B------:R-:W-:Y:S02]  /*2090*/  IMAD.IADD R3, R12, 0x1, -R153 ;  /* 0x000000010c037824 */ /* 0x000fe400078e0a99 */
[----:B------:R-:W-:Y:S01]  /*20a0*/  IMAD.MOV.U32 R154, RZ, RZ, -0x1 ;  /* 0xffffffffff9a7424 */ /* 0x000fe200078e00ff */
[----:B------:R-:W-:Y:S06]  /*20b0*/  @P0 BRA `(.L_x_32) ;  /* 0x0000006000d40947 */ /* 0x000fec0003800000 */
[----:B------:R-:W0:Y:S01]  /*20c0*/  LDC.64 R10, c[0x0][0x5c8] ;  /* 0x00017200ff0a7b82 */ /* 0x000e220000000a00 */
[----:B-----5:R-:W-:Y:S01]  /*20d0*/  FSETP.NEU.AND P1, PT, R156, RZ, PT ;  /* 0x000000ff9c00720b */ /* 0x020fe20003f2d000 */
[----:B------:R-:W-:Y:S01]  /*20e0*/  BSSY B0, `(.L_x_32) ;  /* 0x0000632000007945 */ /* 0x000fe20003800000 */
[----:B------:R-:W-:-:S04]  /*20f0*/  ISETP.GT.AND P0, PT, R3, RZ, PT ;  /* 0x000000ff0300720c */ /* 0x000fc80003f04270 */
[----:B------:R-:W-:Y:S01]  /*2100*/  ISETP.GT.AND P4, PT, R0, RZ, P0 ;  /* 0x000000ff0000720c */ /* 0x000fe20000784270 */
[-C--:B0-----:R-:W-:Y:S02]  /*2110*/  IMAD R12, R7, R10.reuse, RZ ;  /* 0x0000000a070c7224 */ /* 0x081fe400078e02ff */
[----:B------:R-:W-:-:S04]  /*2120*/  IMAD.WIDE.U32 R162, R169, R10, R4 ;  /* 0x0000000aa9a27225 */ /* 0x000fc800078e0004 */
[----:B------:R-:W-:-:S04]  /*2130*/  IMAD R5, R169, R11, R12 ;  /* 0x0000000ba9057224 */ /* 0x000fc800078e020c */
[----:B------:R-:W-:Y:S01]  /*2140*/  IMAD.IADD R171, R163, 0x1, R5 ;  /* 0x00000001a3ab7824 */ /* 0x000fe200078e0205 */
[----:B------:R-:W-:Y:S06]  /*2150*/  @!P1 BRA `(.L_x_33) ;  /* 0x0000004400909947 */ /* 0x000fec0003800000 */
[----:B------:R-:W0:Y:S01]  /*2160*/  LDC.64 R14, c[0x0][0x5b8] ;  /* 0x00016e00ff0e7b82 */ /* 0x000e220000000a00 */
[----:B------:R-:W-:-:S07]  /*2170*/  ULDC.64 UR4, c[0x0][0x5c0] ;  /* 0x0001700000047ab9 */ /* 0x000fce0000000a00 */
[----:B------:R-:W1:Y:S08]  /*2180*/  LDC.64 R166, c[0x0][0x5b0] ;  /* 0x00016c00ffa67b82 */ /* 0x000e700000000a00 */
[----:B------:R-:W2:Y:S01]  /*2190*/  LDC.64 R12, c[0x0][0x5a8] ;  /* 0x00016a00ff0c7b82 */ /* 0x000ea20000000a00 */
[-C--:B0-----:R-:W-:Y:S02]  /*21a0*/  IMAD R4, R21, R14.reuse, RZ ;  /* 0x0000000e15047224 */ /* 0x081fe400078e02ff */
[----:B------:R-:W-:-:S04]  /*21b0*/  IMAD.WIDE.U32 R20, R23, R14, R8 ;  /* 0x0000000e17147225 */ /* 0x000fc800078e0008 */
[----:B------:R-:W-:Y:S02]  /*21c0*/  IMAD R163, R23, R15, R4 ;  /* 0x0000000f17a37224 */ /* 0x000fe400078e0204 */
[-C--:B-1----:R-:W-:Y:S02]  /*21d0*/  IMAD R6, R7, R166.reuse, RZ ;  /* 0x000000a607067224 */ /* 0x082fe400078e02ff */
[----:B------:R-:W-:Y:S02]  /*21e0*/  IMAD.IADD R21, R21, 0x1, R163 ;  /* 0x0000000115157824 */ /* 0x000fe400078e02a3 */
[C---:B------:R-:W-:Y:S02]  /*21f0*/  IMAD R165, R169.reuse, R167, R6 ;  /* 0x000000a7a9a57224 */ /* 0x040fe400078e0206 */
[----:B------:R-:W-:-:S04]  /*2200*/  IMAD.WIDE.U32 R4, R169, R166, R20 ;  /* 0x000000a6a9047225 */ /* 0x000fc800078e0014 */
[----:B------:R-:W-:Y:S01]  /*2210*/  IMAD.IADD R5, R5, 0x1, R165 ;  /* 0x0000000105057824 */ /* 0x000fe200078e02a5 */
[----:B--2---:R-:W-:-:S04]  /*2220*/  LEA R6, P1, R4, R12, 0x2 ;  /* 0x0000000c04067211 */ /* 0x004fc800078210ff */
[----:B------:R-:W-:-:S05]  /*2230*/  LEA.HI.X R7, R4, R13, R5, 0x2, P1 ;  /* 0x0000000d04077211 */ /* 0x000fca00008f1405 */
[----:B------:R0:W2:Y:S01]  /*2240*/  @P4 LDG.E.LTC128B R15, desc[UR36][R6.64] ;  /* 0x00000024060f4981 */ /* 0x0000a2000c1e1920 */
[----:B------:R-:W-:Y:S01]  /*2250*/  IMAD.WIDE.U32 R4, R169, R166, R8 ;  /* 0x000000a6a9047225 */ /* 0x000fe200078e0008 */
[----:B------:R-:W-:Y:S01]  /*2260*/  SHF.L.U64.HI R161, R166, 0x3, R167 ;  /* 0x00000003a6a17819 */ /* 0x000fe200000102a7 */
[----:B------:R-:W-:Y:S01]  /*2270*/  BSSY B1, `(.L_x_34) ;  /* 0x0000016000017945 */ /* 0x000fe20003800000 */
[----:B------:R-:W-:Y:S01]  /*2280*/  ISETP.GT.AND P0, PT, R0, 0x8, P0 ;  /* 0x000000080000780c */ /* 0x000fe20000704270 */
[----:B------:R-:W-:Y:S02]  /*2290*/  IMAD.IADD R5, R165, 0x1, R5 ;  /* 0x00000001a5057824 */ /* 0x000fe400078e0205 */
[----:B------:R-:W-:Y:S02]  /*22a0*/  IMAD.SHL.U32 R160, R166, 0x8, RZ ;  /* 0x00000008a6a07824 */ /* 0x000fe400078e00ff */
[----:B------:R-:W-:Y:S01]  /*22b0*/  IMAD.WIDE.U32 R158, R23, R14, R4 ;  /* 0x0000000e179e7225 */ /* 0x000fe200078e0004 */
[----:B------:R-:W-:-:S03]  /*22c0*/  LEA R4, P1, R162, UR4, 0x2 ;  /* 0x00000004a2047c11 */ /* 0x000fc6000f8210ff */
[----:B0-----:R-:W-:Y:S01]  /*22d0*/  IMAD.IADD R7, R163, 0x1, R159 ;  /* 0x00000001a3077824 */ /* 0x001fe200078e029f */
[----:B------:R-:W-:Y:S01]  /*22e0*/  LEA.HI.X R5, R162, UR5, R171, 0x2, P1 ;  /* 0x00000005a2057c11 */ /* 0x000fe200088f14ab */
[----:B------:R-:W-:Y:S01]  /*22f0*/  IMAD.WIDE.U32 R160, R169, R166, R160 ;  /* 0x000000a6a9a07225 */ /* 0x000fe200078e00a0 */
[----:B------:R-:W-:Y:S02]  /*2300*/  ISETP.GT.AND P1, PT, R3, 0x1, PT ;  /* 0x000000010300780c */ /* 0x000fe40003f24270 */
[----:B------:R-:W-:Y:S01]  /*2310*/  LEA R6, P3, R158, R12, 0x2 ;  /* 0x0000000c9e067211 */ /* 0x000fe200078610ff */
[----:B------:R-:W-:-:S03]  /*2320*/  IMAD.IADD R165, R165, 0x1, R161 ;  /* 0x00000001a5a57824 */ /* 0x000fc600078e02a1 */
[----:B------:R-:W-:Y:S01]  /*2330*/  LEA.HI.X R7, R158, R13, R7, 0x2, P3 ;  /* 0x0000000d9e077211 */ /* 0x000fe200018f1407 */
[----:B--2---:R-:W-:-:S04]  /*2340*/  FMUL R153, R15, R156 ;  /* 0x0000009c0f997220 */ /* 0x004fc80000400000 */
[----:B------:R-:W-:Y:S01]  /*2350*/  FFMA R159, R24, R155, R153 ;  /* 0x0000009b189f7223 */ /* 0x000fe20000000099 */
[----:B------:R-:W-:-:S04]  /*2360*/  IADD3 R153, P2, R20, R160, RZ ;  /* 0x000000a014997210 */ /* 0x000fc80007f5e0ff */
[----:B------:R0:W-:Y:S01]  /*2370*/  @P4 STG.E desc[UR36][R4.64], R159 ;  /* 0x0000009f04004986 */ /* 0x0001e2000c101924 */
[----:B------:R-:W-:Y:S01]  /*2380*/  ISETP.GT.AND P4, PT, R0, RZ, P1 ;  /* 0x000000ff0000720c */ /* 0x000fe20000f84270 */
[----:B------:R-:W-:Y:S01]  /*2390*/  IMAD.X R158, R165, 0x1, R21, P2 ;  /* 0x00000001a59e7824 */ /* 0x000fe200010e0615 */
[----:B------:R-:W-:-:S11]  /*23a0*/  LEA R20, P3, R153, R12, 0x2 ;  /* 0x0000000c99147211 */ /* 0x000fd600078610ff */
[----:B0-----:R-:W-:Y:S05]  /*23b0*/  @!P4 BRA `(.L_x_35) ;  /* 0x000000000004c947 */ /* 0x001fea0003800000 */
[----:B------:R0:W5:Y:S02]  /*23c0*/  LDG.E.LTC128B R15, desc[UR36][R6.64+0x4] ;  /* 0x00000424060f7981 */ /* 0x000164000c1e1920 */
.L_x_35:
[----:B------:R-:W-:Y:S05]  /*23d0*/  BSYNC B1 ;  /* 0x0000000000017941 */ /* 0x000fea0003800000 */
.L_x_34:
[----:B-----5:R-:W-:Y:S01]  /*23e0*/  FMUL R24, R15, R156 ;  /* 0x0000009c0f187220 */ /* 0x020fe20000400000 */
[----:B------:R-:W-:-:S03]  /*23f0*/  LEA.HI.X R21, R153, R13, R158, 0x2, P3 ;  /* 0x0000000d99157211 */ /* 0x000fc600018f149e */
[----:B------:R-:W-:Y:S01]  /*2400*/  FFMA R153, R25, R155, R24 ;  /* 0x0000009b19997223 */ /* 0x000fe20000000018 */
[----:B------:R-:W-:-:S04]  /*2410*/  IMAD.MOV.U32 R25, RZ, RZ, R15 ;  /* 0x000000ffff197224 */ /* 0x000fc800078e000f */
[----:B------:R1:W-:Y:S04]  /*2420*/  @P4 STG.E desc[UR36][R4.64+0x4], R153 ;  /* 0x0000049904004986 */ /* 0x0003e8000c101924 */
[----:B------:R-:W2:Y:S01]  /*2430*/  @P0 LDG.E.LTC128B R25, desc[UR36][R20.64] ;  /* 0x0000002414190981 */ /* 0x000ea2000c1e1920 */
[----:B------:R-:W-:Y:S01]  /*2440*/  IADD3 R8, P2, R8, R160, RZ ;  /* 0x000000a008087210 */ /* 0x000fe20007f5e0ff */
[----:B------:R-:W-:Y:S01]  /*2450*/  BSSY B1, `(.L_x_36) ;  /* 0x0000010000017945 */ /* 0x000fe20003800000 */
[C---:B------:R-:W-:Y:S02]  /*2460*/  SHF.L.U64.HI R11, R10.reuse, 0x5, R11 ;  /* 0x000000050a0b7819 */ /* 0x040fe4000001020b */
[----:B------:R-:W-:Y:S01]  /*2470*/  LEA R10, P3, R10, R4, 0x5 ;  /* 0x000000040a0a7211 */ /* 0x000fe200078628ff */
[----:B------:R-:W-:Y:S01]  /*2480*/  IMAD.X R9, R9, 0x1, R165, P2 ;  /* 0x0000000109097824 */ /* 0x000fe200010e06a5 */
[----:B------:R-:W-:-:S02]  /*2490*/  ISETP.GT.AND P1, PT, R0, 0x8, P1 ;  /* 0x000000080000780c */ /* 0x000fc40000f24270 */
[----:B------:R-:W-:Y:S01]  /*24a0*/  ISETP.GT.AND P2, PT, R3, 0x8, PT ;  /* 0x000000080300780c */ /* 0x000fe20003f44270 */
[----:B------:R-:W-:-:S04]  /*24b0*/  IMAD.WIDE.U32 R14, R23, R14, R8 ;  /* 0x0000000e170e7225 */ /* 0x000fc800078e0008 */
[----:B------:R-:W-:Y:S01]  /*24c0*/  IMAD.X R11, R11, 0x1, R5, P3 ;  /* 0x000000010b0b7824 */ /* 0x000fe200018e0605 */
[----:B------:R-:W-:Y:S01]  /*24d0*/  LEA R8, P4, R14, R12, 0x2 ;  /* 0x0000000c0e087211 */ /* 0x000fe200078810ff */
[----:B------:R-:W-:Y:S02]  /*24e0*/  IMAD.IADD R15, R163, 0x1, R15 ;  /* 0x00000001a30f7824 */ /* 0x000fe400078e020f */
[----:B--2---:R-:W-:-:S04]  /*24f0*/  FMUL R9, R25, R156 ;  /* 0x0000009c19097220 */ /* 0x004fc80000400000 */
[----:B------:R-:W-:Y:S01]  /*2500*/  FFMA R21, R26, R155, R9 ;  /* 0x0000009b1a157223 */ /* 0x000fe20000000009 */
[----:B------:R-:W-:-:S04]  /*2510*/  LEA.HI.X R9, R14, R13, R15, 0x2, P4 ;  /* 0x0000000d0e097211 */ /* 0x000fc800020f140f */
[----:B------:R1:W-:Y:S01]  /*2520*/  @P0 STG.E desc[UR36][R10.64], R21 ;  /* 0x000000150a000986 */ /* 0x0003e2000c101924 */
[----:B------:R-:W-:Y:S05]  /*2530*/  @!P1 BRA `(.L_x_37) ;  /* 0x0000000000049947 */ /* 0x000fea0003800000 */
[----:B------:R2:W5:Y:S02]  /*2540*/  LDG.E.LTC128B R25, desc[UR36][R8.64+0x4] ;  /* 0x0000042408197981 */ /* 0x000564000c1e1920 */
.L_x_37:
[----:B------:R-:W-:Y:S05]  /*2550*/  BSYNC B1 ;  /* 0x0000000000017941 */ /* 0x000fea0003800000 */
.L_x_36:
[----:B-----5:R-:W-:Y:S01]  /*2560*/  FMUL R12, R25, R156 ;  /* 0x0000009c190c7220 */ /* 0x020fe20000400000 */
[----:B------:R-:W-:Y:S01]  /*2570*/  ISETP.GT.AND P3, PT, R0, RZ, P2 ;  /* 0x000000ff0000720c */ /* 0x000fe20001764270 */
[----:B------:R-:W-:Y:S01]  /*2580*/  BSSY B1, `(.L_x_38) ;  /* 0x0000006000017945 */ /* 0x000fe20003800000 */
[----:B------:R-:W-:Y:S01]  /*2590*/  ISETP.GT.AND P0, PT, R3, 0x9, PT ;  /* 0x000000090300780c */ /* 0x000fe20003f04270 */
[----:B------:R-:W-:-:S05]  /*25a0*/  FFMA R27, R27, R155, R12 ;  /* 0x0000009b1b1b7223 */ /* 0x000fca000000000c */
[----:B------:R3:W-:Y:S05]  /*25b0*/  @P1 STG.E desc[UR36][R10.64+0x4], R27 ;  /* 0x0000041b0a001986 */ /* 0x0007ea000c101924 */
[----:B------:R-:W-:Y:S05]  /*25c0*/  @!P3 BRA `(.L_x_39) ;  /* 0x000000000004b947 */ /* 0x000fea0003800000 */
[----:B------:R4:W5:Y:S02]  /*25d0*/  LDG.E.LTC128B R25, desc[UR36][R6.64+0x20] ;  /* 0x0000202406197981 */ /* 0x000964000c1e1920 */
.L_x_39:
[----:B------:R-:W-:Y:S05]  /*25e0*/  BSYNC B1 ;  /* 0x0000000000017941 */ /* 0x000fea0003800000 */
.L_x_38:
[----:B-----5:R-:W-:Y:S01]  /*25f0*/  FMUL R13, R25, R156 ;  /* 0x0000009c190d7220 */ /* 0x020fe20000400000 */
[----:B------:R-:W-:Y:S01]  /*2600*/  ISETP.GT.AND P1, PT, R0, RZ, P0 ;  /* 0x000000ff0000720c */ /* 0x000fe20000724270 */
[----:B------:R-:W-:Y:S02]  /*2610*/  BSSY B1, `(.L_x_40) ;  /* 0x0000005000017945 */ /* 0x000fe40003800000 */
[----:B------:R-:W-:-:S05]  /*2620*/  FFMA R13, R28, R155, R13 ;  /* 0x0000009b1c0d7223 */ /* 0x000fca000000000d */
[----:B------:R0:W-:Y:S05]  /*2630*/  @P3 STG.E desc[UR36][R4.64+0x20], R13 ;  /* 0x0000200d04003986 */ /* 0x0001ea000c101924 */
[----:B------:R-:W-:Y:S05]  /*2640*/  @!P1 BRA `(.L_x_41) ;  /* 0x0000000000049947 */ /* 0x000fea0003800000 */
[----:B------:R0:W5:Y:S02]  /*2650*/  LDG.E.LTC128B R25, desc[UR36][R6.64+0x24] ;  /* 0x0000242406197981 */ /* 0x000164000c1e1920 */
.L_x_41:
[----:B------:R-:W-:Y:S05]  /*2660*/  BSYNC B1 ;  /* 0x0000000000017941 */ /* 0x000fea0003800000 */
.L_x_40:
[----:B-----5:R-:W-:Y:S01]  /*2670*/  FMUL R12, R25, R156 ;  /* 0x0000009c190c7220 */ /* 0x020fe20000400000 */
[----:B------:R-:W-:Y:S01]  /*2680*/  ISETP.GT.AND P2, PT, R0, 0x8, P2 ;  /* 0x000000080000780c */ /* 0x000fe20001744270 */
[----:B------:R-:W-:Y:S02]  /*2690*/  BSSY B1, `(.L_x_42) ;  /* 0x0000005000017945 */ /* 0x000fe40003800000 */
[----:B------:R-:W-:-:S05]  /*26a0*/  FFMA R29, R29, R155, R12 ;  /* 0x0000009b1d1d7223 */ /* 0x000fca000000000c */
[----:B------:R0:W-:Y:S05]  /*26b0*/  @P1 STG.E desc[UR36][R4.64+0x24], R29 ;  /* 0x0000241d04001986 */ /* 0x0001ea000c101924 */
[----:B------:R-:W-:Y:S05]  /*26c0*/  @!P2 BRA `(.L_x_43) ;  /* 0x000000000004a947 */ /* 0x000fea0003800000 */
[----:B------:R0:W5:Y:S02]  /*26d0*/  LDG.E.LTC128B R25, desc[UR36][R8.64+0x20] ;  /* 0x0000202408197981 */ /* 0x000164000c1e1920 */
.L_x_43:
[----:B------:R-:W-:Y:S05]  /*26e0*/  BSYNC B1 ;  /* 0x0000000000017941 */ /* 0x000fea0003800000 */
.L_x_42:
[----:B0----5:R-:W-:Y:S01]  /*26f0*/  FMUL R13, R25, R156 ;  /* 0x0000009c190d7220 */ /* 0x021fe20000400000 */
[----:B------:R-:W-:Y:S01]  /*2700*/  ISETP.GT.AND P0, PT, R0, 0x8, P0 ;  /* 0x000000080000780c */ /* 0x000fe20000704270 */
[----:B------:R-:W-:Y:S01]  /*2710*/  BSSY B1, `(.L_x_44) ;  /* 0x0000006000017945 */ /* 0x000fe20003800000 */
[----:B------:R-:W-:Y:S01]  /*2720*/  ISETP.GT.AND P1, PT, R3, 0x10, PT ;  /* 0x000000100300780c */ /* 0x000fe20003f24270 */
[----:B------:R-:W-:-:S05]  /*2730*/  FFMA R13, R30, R155, R13 ;  /* 0x0000009b1e0d7223 */ /* 0x000fca000000000d */
[----:B------:R0:W-:Y:S05]  /*2740*/  @P2 STG.E desc[UR36][R10.64+0x20], R13 ;  /* 0x0000200d0a002986 */ /* 0x0001ea000c101924 */
[----:B------:R-:W-:Y:S05]  /*2750*/  @!P0 BRA `(.L_x_45) ;  /* 0x0000000000048947 */ /* 0x000fea0003800000 */
[----:B------:R0:W5:Y:S02]  /*2760*/  LDG.E.LTC128B R25, desc[UR36][R8.64+0x24] ;  /* 0x0000242408197981 */ /* 0x000164000c1e1920 */
.L_x_45:
[----:B------:R-:W-:Y:S05]  /*2770*/  BSYNC B1 ;  /* 0x0000000000017941 */ /* 0x000fea0003800000 */
.L_x_44:
        /* <DEDUP_REMOVED lines=8> */
.L_x_47:
[----:B------:R-:W-:Y:S05]  /*2800*/  BSYNC B1 ;  /* 0x0000000000017941 */ /* 0x000fea0003800000 */
.L_x_46:
[----:B0----5:R-:W-:Y:S01]  /*2810*/  FMUL R13, R25, R156 ;  /* 0x0000009c190d7220 */ /* 0x021fe20000400000 */
[----:B------:R-:W-:Y:S01]  /*2820*/  ISETP.GT.AND P0, PT, R0, RZ, P2 ;  /* 0x000000ff0000720c */ /* 0x000fe20001704270 */
[----:B------:R-:W-:Y:S02]  /*2830*/  BSSY B1, `(.L_x_48) ;  /* 0x0000005000017945 */ /* 0x000fe40003800000 */
[----:B------:R-:W-:-:S05]  /*2840*/  FFMA R13, R32, R155, R13 ;  /* 0x0000009b200d7223 */ /* 0x000fca000000000d */
[----:B------:R0:W-:Y:S05]  /*2850*/  @P3 STG.E desc[UR36][R4.64+0x40], R13 ;  /* 0x0000400d04003986 */ /* 0x0001ea000c101924 */
[----:B------:R-:W-:Y:S05]  /*2860*/  @!P0 BRA `(.L_x_49) ;  /* 0x0000000000048947 */ /* 0x000fea0003800000 */
[----:B------:R0:W5:Y:S02]  /*2870*/  LDG.E.LTC128B R25, desc[UR36][R6.64+0x44] ;  /* 0x0000442406197981 */ /* 0x000164000c1e1920 */
.L_x_49:
[----:B------:R-:W-:Y:S05]  /*2880*/  BSYNC B1 ;  /* 0x0000000000017941 */ /* 0x000fea0003800000 */
.L_x_48:
[----:B-----5:R-:W-:Y:S01]  /*2890*/  FMUL R12, R25, R156 ;  /* 0x0000009c190c7220 */ /* 0x020fe20000400000 */
[----:B------:R-:W-:Y:S01]  /*28a0*/  ISETP.GT.AND P1, PT, R0, 0x8, P1 ;  /* 0x000000080000780c */ /* 0x000fe20000f24270 */
[----:B------:R-:W-:Y:S02]  /*28b0*/  BSSY B1, `(.L_x_50) ;  /* 0x0000005000017945 */ /* 0x000fe40003800000 */
[----:B------:R-:W-:-:S05]  /*28c0*/  FFMA R33, R33, R155, R12 ;  /* 0x0000009b21217223 */ /* 0x000fca000000000c */
[----:B------:R0:W-:Y:S05]  /*28d0*/  @P0 STG.E desc[UR36][R4.64+0x44], R33 ;  /* 0x0000442104000986 */ /* 0x0001ea000c101924 */
[----:B------:R-:W-:Y:S05]  /*28e0*/  @!P1 BRA `(.L_x_51) ;  /* 0x0000000000049947 */ /* 0x000fea0003800000 */
[----:B------:R0:W5:Y:S02]  /*28f0*/  LDG.E.LTC128B R25, desc[UR36][R8.64+0x40] ;  /* 0x0000402408197981 */ /* 0x000164000c1e1920 */
.L_x_51:
[----:B------:R-:W-:Y:S05]  /*2900*/  BSYNC B1 ;  /* 0x0000000000017941 */ /* 0x000fea0003800000 */
.L_x_50:
        /* <DEDUP_REMOVED lines=8> */
.L_x_53:
[----:B------:R-:W-:Y:S05]  /*2990*/  BSYNC B1 ;  /* 0x0000000000017941 */ /* 0x000fea0003800000 */
.L_x_52:
        /* <DEDUP_REMOVED lines=8> */
.L_x_55:
[----:B------:R-:W-:Y:S05]  /*2a20*/  BSYNC B1 ;  /* 0x0000000000017941 */ /* 0x000fea0003800000 */
.L_x_54:
[----:B0----5:R-:W-:Y:S01]  /*2a30*/  FMUL R13, R25, R156 ;  /* 0x0000009c190d7220 */ /* 0x021fe20000400000 */
[----:B------:R-:W-:Y:S01]  /*2a40*/  ISETP.GT.AND P2, PT, R0, RZ, P1 ;  /* 0x000000ff0000720c */ /* 0x000fe20000f44270 */
[----:B------:R-:W-:Y:S02]  /*2a50*/  BSSY B1, `(.L_x_56) ;  /* 0x0000005000017945 */ /* 0x000fe40003800000 */
[----:B------:R-:W-:-:S05]  /*2a60*/  FFMA R13, R36, R155, R13 ;  /* 0x0000009b240d7223 */ /* 0x000fca000000000d */
[----:B------:R0:W-:Y:S05]  /*2a70*/  @P3 STG.E desc[UR36][R4.64+0x60], R13 ;  /* 0x0000600d04003986 */ /* 0x0001ea000c101924 */
[----:B------:R-:W-:Y:S05]  /*2a80*/  @!P2 BRA `(.L_x_57) ;  /* 0x000000000004a947 */ /* 0x000fea0003800000 */
[----:B------:R0:W5:Y:S02]  /*2a90*/  LDG.E.LTC128B R25, desc[UR36][R6.64+0x64] ;  /* 0x0000642406197981 */ /* 0x000164000c1e1920 */
.L_x_57:
[----:B------:R-:W-:Y:S05]  /*2aa0*/  BSYNC B1 ;  /* 0x0000000000017941 */ /* 0x000fea0003800000 */
.L_x_56:
[----:B-----5:R-:W-:Y:S01]  /*2ab0*/  FMUL R12, R25, R156 ;  /* 0x0000009c190c7220 */ /* 0x020fe20000400000 */
[----:B------:R-:W-:Y:S01]  /*2ac0*/  ISETP.GT.AND P0, PT, R0, 0x8, P0 ;  /* 0x000000080000780c */ /* 0x000fe20000704270 */
[----:B------:R-:W-:Y:S02]  /*2ad0*/  BSSY B1, `(.L_x_58) ;  /* 0x0000005000017945 */ /* 0x000fe40003800000 */
[----:B------:R-:W-:-:S05]  /*2ae0*/  FFMA R37, R37, R155, R12 ;  /* 0x0000009b25257223 */ /* 0x000fca000000000c */
[----:B------:R0:W-:Y:S05]  /*2af0*/  @P2 STG.E desc[UR36][R4.64+0x64], R37 ;  /* 0x0000642504002986 */ /* 0x0001ea000c101924 */
[----:B------:R-:W-:Y:S05]  /*2b00*/  @!P0 BRA `(.L_x_59) ;  /* 0x0000000000048947 */ /* 0x000fea0003800000 */
[----:B------:R0:W5:Y:S02]  /*2b10*/  LDG.E.LTC128B R25, desc[UR36][R8.64+0x60] ;  /* 0x0000602408197981 */ /* 0x000164000c1e1920 */
.L_x_59:
[----:B------:R-:W-:Y:S05]  /*2b20*/  BSYNC B1 ;  /* 0x0000000000017941 */ /* 0x000fea0003800000 */
.L_x_58:
        /* <DEDUP_REMOVED lines=8> */
.L_x_61:
[----:B------:R-:W-:Y:S05]  /*2bb0*/  BSYNC B1 ;  /* 0x0000000000017941 */ /* 0x000fea0003800000 */
.L_x_60:
        /* <DEDUP_REMOVED lines=8> */
.L_x_63:
[----:B------:R-:W-:Y:S05]  /*2c40*/  BSYNC B1 ;  /* 0x0000000000017941 */ /* 0x000fea0003800000 */
.L_x_62:
[----:B0----5:R-:W-:Y:S01]  /*2c50*/  FMUL R13, R25, R156 ;  /* 0x0000009c190d7220 */ /* 0x021fe20000400000 */
[----:B------:R-:W-:Y:S01]  /*2c60*/  ISETP.GT.AND P1, PT, R0, RZ, P0 ;  /* 0x000000ff0000720c */ /* 0x000fe20000724270 */
[----:B------:R-:W-:Y:S02]  /*2c70*/  BSSY B1, `(.L_x_64) ;  /* 0x0000005000017945 */ /* 0x000fe40003800000 */
[----:B------:R-:W-:-:S05]  /*2c80*/  FFMA R13, R40, R155, R13 ;  /* 0x0000009b280d7223 */ /* 0x000fca000000000d */
[----:B------:R0:W-:Y:S05]  /*2c90*/  @P3 STG.E desc[UR36][R4.64+0x80], R13 ;  /* 0x0000800d04003986 */ /* 0x0001ea000c101924 */
[----:B------:R-:W-:Y:S05]  /*2ca0*/  @!P1 BRA `(.L_x_65) ;  /* 0x0000000000049947 */ /* 0x000fea0003800000 */
[----:B------:R0:W5:Y:S02]  /*2cb0*/  LDG.E.LTC128B R25, desc[UR36][R6.64+0x84] ;  /* 0x0000842406197981 */ /* 0x000164000c1e1920 */
.L_x_65:
[----:B------:R-:W-:Y:S05]  /*2cc0*/  BSYNC B1 ;  /* 0x0000000000017941 */ /* 0x000fea0003800000 */
.L_x_64:
[----:B-----5:R-:W-:Y:S01]  /*2cd0*/  FMUL R12, R25, R156 ;  /* 0x0000009c190c7220 */ /* 0x020fe20000400000 */
[----:B------:R-:W-:Y:S01]  /*2ce0*/  ISETP.GT.AND P2, PT, R0, 0x8, P2 ;  /* 0x000000080000780c */ /* 0x000fe20001744270 */
[----:B------:R-:W-:Y:S02]  /*2cf0*/  BSSY B1, `(.L_x_66) ;  /* 0x0000005000017945 */ /* 0x000fe40003800000 */
[----:B------:R-:W-:-:S05]  /*2d00*/  FFMA R41, R41, R155, R12 ;  /* 0x0000009b29297223 */ /* 0x000fca000000000c */
[----:B------:R0:W-:Y:S05]  /*2d10*/  @P1 STG.E desc[UR36][R4.64+0x84], R41 ;  /* 0x0000842904001986 */ /* 0x0001ea000c101924 */
[----:B------:R-:W-:Y:S05]  /*2d20*/  @!P2 BRA `(.L_x_67) ;  /* 0x000000000004a947 */ /* 0x000fea0003800000 */
[----:B------:R0:W5:Y:S02]  /*2d30*/  LDG.E.LTC128B R25, desc[UR36][R8.64+0x80] ;  /* 0x0000802408197981 */ /* 0x000164000c1e1920 */
.L_x_67:
[----:B------:R-:W-:Y:S05]  /*2d40*/  BSYNC B1 ;  /* 0x0000000000017941 */ /* 0x000fea0003800000 */
.L_x_66:
        /* <DEDUP_REMOVED lines=8> */
.L_x_69:
[----:B------:R-:W-:Y:S05]  /*2dd0*/  BSYNC B1 ;  /* 0x0000000000017941 */ /* 0x000fea0003800000 */
.L_x_68:
        /* <DEDUP_REMOVED lines=8> */
.L_x_71:
[----:B------:R-:W-:Y:S05]  /*2e60*/  BSYNC B1 ;  /* 0x0000000000017941 */ /* 0x000fea0003800000 */
.L_x_70:
[----:B0----5:R-:W-:Y:S01]  /*2e70*/  FMUL R13, R25, R156 ;  /* 0x0000009c190d7220 */ /* 0x021fe20000400000 */
[----:B------:R-:W-:Y:S01]  /*2e80*/  ISETP.GT.AND P0, PT, R0, RZ, P2 ;  /* 0x000000ff0000720c */ /* 0x000fe20001704270 */
[----:B------:R-:W-:Y:S02]  /*2e90*/  BSSY B1, `(.L_x_72) ;  /* 0x0000005000017945 */ /* 0x000fe40003800000 */
[----:B------:R-:W-:-:S05]  /*2ea0*/  FFMA R13, R44, R155, R13 ;  /* 0x0000009b2c0d7223 */ /* 0x000fca000000000d */
[----:B------:R0:W-:Y:S05]  /*2eb0*/  @P3 STG.E desc[UR36][R4.64+0xa0], R13 ;  /* 0x0000a00d04003986 */ /* 0x0001ea000c101924 */
[----:B------:R-:W-:Y:S05]  /*2ec0*/  @!P0 BRA `(.L_x_73) ;  /* 0x0000000000048947 */ /* 0x000fea0003800000 */
[----:B------:R0:W5:Y:S02]  /*2ed0*/  LDG.E.LTC128B R25, desc[UR36][R6.64+0xa4] ;  /* 0x0000a42406197981 */ /* 0x000164000c1e1920 */
.L_x_73:
[----:B------:R-:W-:Y:S05]  /*2ee0*/  BSYNC B1 ;  /* 0x0000000000017941 */ /* 0x000fea0003800000 */
.L_x_72:
[----:B-----5:R-:W-:Y:S01]  /*2ef0*/  FMUL R12, R25, R156 ;  /* 0x0000009c190c7220 */ /* 0x020fe20000400000 */
[----:B------:R-:W-:Y:S01]  /*2f00*/  ISETP.GT.AND P1, PT, R0, 0x8, P1 ;  /* 0x000000080000780c */ /* 0x000fe20000f24270 */
[----:B------:R-:W-:Y:S02]  /*2f10*/  BSSY B1, `(.L_x_74) ;  /* 0x0000005000017945 */ /* 0x000fe40003800000 */
[----:B------:R-:W-:-:S05]  /*2f20*/  FFMA R45, R45, R155, R12 ;  /* 0x0000009b2d2d7223 */ /* 0x000fca000000000c */
[----:B------:R0:W-:Y:S05]  /*2f30*/  @P0 STG.E desc[UR36][R4.64+0xa4], R45 ;  /* 0x0000a42d04000986 */ /* 0x0001ea000c101924 */
[----:B------:R-:W-:Y:S05]  /*2f40*/  @!P1 BRA `(.L_x_75) ;  /* 0x0000000000049947 */ /* 0x000fea0003800000 */
[----:B------:R0:W5:Y:S02]  /*2f50*/  LDG.E.LTC128B R25, desc[UR36][R8.64+0xa0] ;  /* 0x0000a02408197981 */ /* 0x000164000c1e1920 */
.L_x_75:
[----:B------:R-:W-:Y:S05]  /*2f60*/  BSYNC B1 ;  /* 0x0000000000017941 */ /* 0x000fea0003800000 */
.L_x_74:
        /* <DEDUP_REMOVED lines=8> */
.L_x_77:
[----:B------:R-:W-:Y:S05]  /*2ff0*/  BSYNC B1 ;  /* 0x0000000000017941 */ /* 0x000fea0003800000 */
.L_x_76:
        /* <DEDUP_REMOVED lines=8> */
.L_x_79:
[----:B------:R-:W-:Y:S05]  /*3080*/  BSYNC B1 ;  /* 0x0000000000017941 */ /* 0x000fea0003800000 */
.L_x_78:
[----:B0----5:R-:W-:Y:S01]  /*3090*/  FMUL R13, R25, R156 ;  /* 0x0000009c190d7220 */ /* 0x021fe20000400000 */
[----:B------:R-:W-:Y:S01]  /*30a0*/  ISETP.GT.AND P2, PT, R0, RZ, P1 ;  /* 0x000000ff0000720c */ /* 0x000fe20000f44270 */
[----:B------:R-:W-:Y:S02]  /*30b0*/  BSSY B1, `(.L_x_80) ;  /* 0x0000005000017945 */ /* 0x000fe40003800000 */
[----:B------:R-:W-:-:S05]  /*30c0*/  FFMA R13, R48, R155, R13 ;  /* 0x0000009b300d7223 */ /* 0x000fca000000000d */
[----:B------:R0:W-:Y:S05]  /*30d0*/  @P3 STG.E desc[UR36][R4.64+0xc0], R13 ;  /* 0x0000c00d04003986 */ /* 0x0001ea000c101924 */
[----:B------:R-:W-:Y:S05]  /*30e0*/  @!P2 BRA `(.L_x_81) ;  /* 0x000000000004a947 */ /* 0x000fea0003800000 */
[----:B------:R0:W5:Y:S02]  /*30f0*/  LDG.E.LTC128B R25, desc[UR36][R6.64+0xc4] ;  /* 0x0000c42406197981 */ /* 0x000164000c1e1920 */
.L_x_81:
[----:B------:R-:W-:Y:S05]  /*3100*/  BSYNC B1 ;  /* 0x0000000000017941 */ /* 0x000fea0003800000 */
.L_x_80:
[----:B-----5:R-:W-:Y:S01]  /*3110*/  FMUL R12, R25, R156 ;  /* 0x0000009c190c7220 */ /* 0x020fe20000400000 */
[----:B------:R-:W-:Y:S01]  /*3120*/  ISETP.GT.AND P0, PT, R0, 0x8, P0 ;  /* 0x000000080000780c */ /* 0x000fe20000704270 */
[----:B------:R-:W-:Y:S02]  /*3130*/  BSSY B1, `(.L_x_82) ;  /* 0x0000005000017945 */ /* 0x000fe40003800000 */
[----:B------:R-:W-:-:S05]  /*3140*/  FFMA R49, R49, R155, R12 ;  /* 0x0000009b31317223 */ /* 0x000fca000000000c */
[----:B------:R0:W-:Y:S05]  /*3150*/  @P2 STG.E desc[UR36][R4.64+0xc4], R49 ;  /* 0x0000c43104002986 */ /* 0x0001ea000c101924 */
[----:B------:R-:W-:Y:S05]  /*3160*/  @!P0 BRA `(.L_x_83) ;  /* 0x0000000000048947 */ /* 0x000fea0003800000 */
[----:B------:R0:W5:Y:S02]  /*3170*/  LDG.E.LTC128B R25, desc[UR36][R8.64+0xc0] ;  /* 0x0000c02408197981 */ /* 0x000164000c1e1920 */
.L_x_83:
[----:B------:R-:W-:Y:S05]  /*3180*/  BSYNC B1 ;  /* 0x0000000000017941 */ /* 0x000fea0003800000 */
.L_x_82:
        /* <DEDUP_REMOVED lines=8> */
.L_x_85:
[----:B------:R-:W-:Y:S05]  /*3210*/  BSYNC B1 ;  /* 0x0000000000017941 */ /* 0x000fea0003800000 */
.L_x_84:
        /* <DEDUP_REMOVED lines=8> */
.L_x_87:
[----:B------:R-:W-:Y:S05]  /*32a0*/  BSYNC B1 ;  /* 0x0000000000017941 */ /* 0x000fea0003800000 */
.L_x_86:
[----:B0----5:R-:W-:Y:S01]  /*32b0*/  FMUL R13, R25, R156 ;  /* 0x0000009c190d7220 */ /* 0x021fe20000400000 */
[----:B------:R-:W-:Y:S01]  /*32c0*/  ISETP.GT.AND P1, PT, R0, RZ, P0 ;  /* 0x000000ff0000720c */ /* 0x000fe20000724270 */
[----:B------:R-:W-:Y:S02]  /*32d0*/  BSSY B1, `(.L_x_88) ;  /* 0x0000005000017945 */ /* 0x000fe40003800000 */
[----:B------:R-:W-:-:S05]  /*32e0*/  FFMA R13, R52, R155, R13 ;  /* 0x0000009b340d7223 */ /* 0x000fca000000000d */
[----:B------:R0:W-:Y:S05]  /*32f0*/  @P3 STG.E desc[UR36][R4.64+0xe0], R13 ;  /* 0x0000e00d04003986 */ /* 0x0001ea000c101924 */
[----:B------:R-:W-:Y:S05]  /*3300*/  @!P1 BRA `(.L_x_89) ;  /* 0x0000000000049947 */ /* 0x000fea0003800000 */
[----:B------:R0:W5:Y:S02]  /*3310*/  LDG.E.LTC128B R25, desc[UR36][R6.64+0xe4] ;  /* 0x0000e42406197981 */ /* 0x000164000c1e1920 */
.L_x_89:
[----:B------:R-:W-:Y:S05]  /*3320*/  BSYNC B1 ;  /* 0x0000000000017941 */ /* 0x000fea0003800000 */
.L_x_88:
[----:B-----5:R-:W-:Y:S01]  /*3330*/  FMUL R12, R25, R156 ;  /* 0x0000009c190c7220 */ /* 0x020fe20000400000 */
[----:B------:R-:W-:Y:S01]  /*3340*/  ISETP.GT.AND P2, PT, R0, 0x8, P2 ;  /* 0x000000080000780c */ /* 0x000fe20001744270 */
[----:B------:R-:W-:Y:S02]  /*3350*/  BSSY B1, `(.L_x_90) ;  /* 0x0000005000017945 */ /* 0x000fe40003800000 */
[----:B------:R-:W-:-:S05]  /*3360*/  FFMA R53, R53, R155, R12 ;  /* 0x0000009b35357223 */ /* 0x000fca000000000c */
[----:B------:R0:W-:Y:S05]  /*3370*/  @P1 STG.E desc[UR36][R4.64+0xe4], R53 ;  /* 0x0000e43504001986 */ /* 0x0001ea000c101924 */
[----:B------:R-:W-:Y:S05]  /*3380*/  @!P2 BRA `(.L_x_91) ;  /* 0x000000000004a947 */ /* 0x000fea0003800000 */
[----:B------:R0:W5:Y:S02]  /*3390*/  LDG.E.LTC128B R25, desc[UR36][R8.64+0xe0] ;  /* 0x0000e02408197981 */ /* 0x000164000c1e1920 */
.L_x_91:
[----:B------:R-:W-:Y:S05]  /*33a0*/  BSYNC B1 ;  /* 0x0000000000017941 */ /* 0x000fea0003800000 */
.L_x_90:
        /* <DEDUP_REMOVED lines=8> */
.L_x_93:
[----:B------:R-:W-:Y:S05]  /*3430*/  BSYNC B1 ;  /* 0x0000000000017941 */ /* 0x000fea0003800000 */
.L_x_92:
        /* <DEDUP_REMOVED lines=8> */
.L_x_95:
[----:B------:R-:W-:Y:S05]  /*34c0*/  BSYNC B1 ;  /* 0x0000000000017941 */ /* 0x000fea0003800000 */
.L_x_94:
[----:B0----5:R-:W-:Y:S01]  /*34d0*/  FMUL R13, R25, R156 ;  /* 0x0000009c190d7220 */ /* 0x021fe20000400000 */
[----:B------:R-:W-:Y:S01]  /*34e0*/  ISETP.GT.AND P0, PT, R0, RZ, P2 ;  /* 0x000000ff0000720c */ /* 0x000fe20001704270 */
[----:B------:R-:W-:Y:S02]  /*34f0*/  BSSY B1, `(.L_x_96) ;  /* 0x0000005000017945 */ /* 0x000fe40003800000 */
[----:B------:R-:W-:-:S05]  /*3500*/  FFMA R13, R56, R155, R13 ;  /* 0x0000009b380d7223 */ /* 0x000fca000000000d */
[----:B------:R0:W-:Y:S05]  /*3510*/  @P3 STG.E desc[UR36][R4.64+0x100], R13 ;  /* 0x0001000d04003986 */ /* 0x0001ea000c101924 */
[----:B------:R-:W-:Y:S05]  /*3520*/  @!P0 BRA `(.L_x_97) ;  /* 0x0000000000048947 */ /* 0x000fea0003800000 */
[----:B------:R0:W5:Y:S02]  /*3530*/  LDG.E.LTC128B R25, desc[UR36][R6.64+0x104] ;  /* 0x0001042406197981 */ /* 0x000164000c1e1920 */
.L_x_97:
[----:B------:R-:W-:Y:S05]  /*3540*/  BSYNC B1 ;  /* 0x0000000000017941 */ /* 0x000fea0003800000 */
.L_x_96:
[----:B-----5:R-:W-:Y:S01]  /*3550*/  FMUL R12, R25, R156 ;  /* 0x0000009c190c7220 */ /* 0x020fe20000400000 */
[----:B------:R-:W-:Y:S01]  /*3560*/  ISETP.GT.AND P1, PT, R0, 0x8, P1 ;  /* 0x000000080000780c */ /* 0x000fe20000f24270 */
[----:B------:R-:W-:Y:S02]  /*3570*/  BSSY B1, `(.L_x_98) ;  /* 0x0000005000017945 */ /* 0x000fe40003800000 */
[----:B------:R-:W-:-:S05]  /*3580*/  FFMA R57, R57, R155, R12 ;  /* 0x0000009b39397223 */ /* 0x000fca000000000c */
[----:B------:R0:W-:Y:S05]  /*3590*/  @P0 STG.E desc[UR36][R4.64+0x104], R57 ;  /* 0x0001043904000986 */ /* 0x0001ea000c101924 */
[----:B------:R-:W-:Y:S05]  /*35a0*/  @!P1 BRA `(.L_x_99) ;  /* 0x0000000000049947 */ /* 0x000fea0003800000 */
[----:B------:R0:W5:Y:S02]  /*35b0*/  LDG.E.LTC128B R25, desc[UR36][R8.64+0x100] ;  /* 0x0001002408197981 */ /* 0x000164000c1e1920 */
.L_x_99:
[----:B------:R-:W-:Y:S05]  /*35c0*/  BSYNC B1 ;  /* 0x0000000000017941 */ /* 0x000fea0003800000 */
.L_x_98:
        /* <DEDUP_REMOVED lines=8> */
.L_x_101:
[----:B------:R-:W-:Y:S05]  /*3650*/  BSYNC B1 ;  /* 0x0000000000017941 */ /* 0x000fea0003800000 */
.L_x_100:
        /* <DEDUP_REMOVED lines=8> */
.L_x_103:
[----:B------:R-:W-:Y:S05]  /*36e0*/  BSYNC B1 ;  /* 0x0000000000017941 */ /* 0x000fea0003800000 */
.L_x_102:
[----:B0----5:R-:W-:Y:S01]  /*36f0*/  FMUL R13, R25, R156 ;  /* 0x0000009c190d7220 */ /* 0x021fe20000400000 */
[----:B------:R-:W-:Y:S01]  /*3700*/  ISETP.GT.AND P2, PT, R0, RZ, P1 ;  /* 0x000000ff0000720c */ /* 0x000fe20000f44270 */
[----:B------:R-:W-:Y:S02]  /*3710*/  BSSY B1, `(.L_x_104) ;  /* 0x0000005000017945 */ /* 0x000fe40003800000 */
[----:B------:R-:W-:-:S05]  /*3720*/  FFMA R13, R60, R155, R13 ;  /* 0x0000009b3c0d7223 */ /* 0x000fca000000000d */
[----:B------:R0:W-:Y:S05]  /*3730*/  @P3 STG.E desc[UR36][R4.64+0x120], R13 ;  /* 0x0001200d04003986 */ /* 0x0001ea000c101924 */
[----:B------:R-:W-:Y:S05]  /*3740*/  @!P2 BRA `(.L_x_105) ;  /* 0x000000000004a947 */ /* 0x000fea0003800000 */
[----:B------:R0:W5:Y:S02]  /*3750*/  LDG.E.LTC128B R25, desc[UR36][R6.64+0x124] ;  /* 0x0001242406197981 */ /* 0x000164000c1e1920 */
.L_x_105:
[----:B------:R-:W-:Y:S05]  /*3760*/  BSYNC B1 ;  /* 0x0000000000017941 */ /* 0x000fea0003800000 */
.L_x_104:
[----:B-----5:R-:W-:Y:S01]  /*3770*/  FMUL R12, R25, R156 ;  /* 0x0000009c190c7220 */ /* 0x020fe20000400000 */
[----:B------:R-:W-:Y:S01]  /*3780*/  ISETP.GT.AND P0, PT, R0, 0x8, P0 ;  /* 0x000000080000780c */ /* 0x000fe20000704270 */
[----:B------:R-:W-:Y:S02]  /*3790*/  BSSY B1, `(.L_x_106) ;  /* 0x0000005000017945 */ /* 0x000fe40003800000 */
[----:B------:R-:W-:-:S05]  /*37a0*/  FFMA R61, R61, R155, R12 ;  /* 0x0000009b3d3d7223 */ /* 0x000fca000000000c */
[----:B------:R0:W-:Y:S05]  /*37b0*/  @P2 STG.E desc[UR36][R4.64+0x124], R61 ;  /* 0x0001243d04002986 */ /* 0x0001ea000c101924 */
[----:B------:R-:W-:Y:S05]  /*37c0*/  @!P0 BRA `(.L_x_107) ;  /* 0x0000000000048947 */ /* 0x000fea0003800000 */
[----:B------:R0:W5:Y:S02]  /*37d0*/  LDG.E.LTC128B R25, desc[UR36][R8.64+0x120] ;  /* 0x0001202408197981 */ /* 0x000164000c1e1920 */
.L_x_107:
[----:B------:R-:W-:Y:S05]  /*37e0*/  BSYNC B1 ;  /* 0x0000000000017941 */ /* 0x000fea0003800000 */
.L_x_106:
        /* <DEDUP_REMOVED lines=8> */
.L_x_109:
[----:B------:R-:W-:Y:S05]  /*3870*/  BSYNC B1 ;  /* 0x0000000000017941 */ /* 0x000fea0003800000 */
.L_x_108:
        /* <DEDUP_REMOVED lines=8> */
.L_x_111:
[----:B------:R-:W-:Y:S05]  /*3900*/  BSYNC B1 ;  /* 0x0000000000017941 */ /* 0x000fea0003800000 */
.L_x_110:
[----:B0----5:R-:W-:Y:S01]  /*3910*/  FMUL R13, R25, R156 ;  /* 0x0000009c190d7220 */ /* 0x021fe20000400000 */
[----:B------:R-:W-:Y:S01]  /*3920*/  ISETP.GT.AND P1, PT, R0, RZ, P0 ;  /* 0x000000ff0000720c */ /* 0x000fe20000724270 */
[----:B------:R-:W-:Y:S02]  /*3930*/  BSSY B1, `(.L_x_112) ;  /* 0x0000005000017945 */ /* 0x000fe40003800000 */
[----:B------:R-:W-:-:S05]  /*3940*/  FFMA R13, R64, R155, R13 ;  /* 0x0000009b400d7223 */ /* 0x000fca000000000d */
[----:B------:R0:W-:Y:S05]  /*3950*/  @P3 STG.E desc[UR36][R4.64+0x140], R13 ;  /* 0x0001400d04003986 */ /* 0x0001ea000c101924 */
[----:B------:R-:W-:Y:S05]  /*3960*/  @!P1 BRA `(.L_x_113) ;  /* 0x0000000000049947 */ /* 0x000fea0003800000 */
[----:B------:R0:W5:Y:S02]  /*3970*/  LDG.E.LTC128B R25, desc[UR36][R6.64+0x144] ;  /* 0x0001442406197981 */ /* 0x000164000c1e1920 */
.L_x_113:
[----:B------:R-:W-:Y:S05]  /*3980*/  BSYNC B1 ;  /* 0x0000000000017941 */ /* 0x000fea0003800000 */
.L_x_112:
[----:B-----5:R-:W-:Y:S01]  /*3990*/  FMUL R12, R25, R156 ;  /* 0x0000009c190c7220 */ /* 0x020fe20000400000 */
[----:B------:R-:W-:Y:S01]  /*39a0*/  ISETP.GT.AND P2, PT, R0, 0x8, P2 ;  /* 0x000000080000780c */ /* 0x000fe20001744270 */
[----:B------:R-:W-:Y:S02]  /*39b0*/  BSSY B1, `(.L_x_114) ;  /* 0x0000005000017945 */ /* 0x000fe40003800000 */
[----:B------:R-:W-:-:S05]  /*39c0*/  FFMA R65, R65, R155, R12 ;  /* 0x0000009b41417223 */ /* 0x000fca000000000c */
[----:B------:R0:W-:Y:S05]  /*39d0*/  @P1 STG.E desc[UR36][R4.64+0x144], R65 ;  /* 0x0001444104001986 */ /* 0x0001ea000c101924 */
[----:B------:R-:W-:Y:S05]  /*39e0*/  @!P2 BRA `(.L_x_115) ;  /* 0x000000000004a947 */ /* 0x000fea0003800000 */
[----:B------:R0:W5:Y:S02]  /*39f0*/  LDG.E.LTC128B R25, desc[UR36][R8.64+0x140] ;  /* 0x0001402408197981 */ /* 0x000164000c1e1920 */
.L_x_115:
[----:B------:R-:W-:Y:S05]  /*3a00*/  BSYNC B1 ;  /* 0x0000000000017941 */ /* 0x000fea0003800000 */
.L_x_114:
        /* <DEDUP_REMOVED lines=8> */
.L_x_117:
[----:B------:R-:W-:Y:S05]  /*3a90*/  BSYNC B1 ;  /* 0x0000000000017941 */ /* 0x000fea0003800000 */
.L_x_116:
        /* <DEDUP_REMOVED lines=8> */
.L_x_119:
[----:B------:R-:W-:Y:S05]  /*3b20*/  BSYNC B1 ;  /* 0x0000000000017941 */ /* 0x000fea0003800000 */
.L_x_118:
[----:B0----5:R-:W-:Y:S01]  /*3b30*/  FMUL R13, R25, R156 ;  /* 0x0000009c190d7220 */ /* 0x021fe20000400000 */
[----:B------:R-:W-:Y:S01]  /*3b40*/  ISETP.GT.AND P0, PT, R0, RZ, P2 ;  /* 0x000000ff0000720c */ /* 0x000fe20001704270 */
[----:B------:R-:W-:Y:S02]  /*3b50*/  BSSY B1, `(.L_x_120) ;  /* 0x0000005000017945 */ /* 0x000fe40003800000 */
[----:B------:R-:W-:-:S05]  /*3b60*/  FFMA R13, R68, R155, R13 ;  /* 0x0000009b440d7223 */ /* 0x000fca000000000d */
[----:B------:R0:W-:Y:S05]  /*3b70*/  @P3 STG.E desc[UR36][R4.64+0x160], R13 ;  /* 0x0001600d04003986 */ /* 0x0001ea000c101924 */
[----:B------:R-:W-:Y:S05]  /*3b80*/  @!P0 BRA `(.L_x_121) ;  /* 0x0000000000048947 */ /* 0x000fea0003800000 */
[----:B------:R0:W5:Y:S02]  /*3b90*/  LDG.E.LTC128B R25, desc[UR36][R6.64+0x164] ;  /* 0x0001642406197981 */ /* 0x000164000c1e1920 */
.L_x_121:
[----:B------:R-:W-:Y:S05]  /*3ba0*/  BSYNC B1 ;  /* 0x0000000000017941 */ /* 0x000fea0003800000 */
.L_x_120:
[----:B-----5:R-:W-:Y:S01]  /*3bb0*/  FMUL R12, R25, R156 ;  /* 0x0000009c190c7220 */ /* 0x020fe20000400000 */
[----:B------:R-:W-:Y:S01]  /*3bc0*/  ISETP.GT.AND P1, PT, R0, 0x8, P1 ;  /* 0x000000080000780c */ /* 0x000fe20000f24270 */
[----:B------:R-:W-:Y:S02]  /*3bd0*/  BSSY B1, `(.L_x_122) ;  /* 0x0000005000017945 */ /* 0x000fe40003800000 */
[----:B------:R-:W-:-:S05]  /*3be0*/  FFMA R69, R69, R155, R12 ;  /* 0x0000009b45457223 */ /* 0x000fca000000000c */
[----:B------:R0:W-:Y:S05]  /*3bf0*/  @P0 STG.E desc[UR36][R4.64+0x164], R69 ;  /* 0x0001644504000986 */ /* 0x0001ea000c101924 */
[----:B------:R-:W-:Y:S05]  /*3c00*/  @!P1 BRA `(.L_x_123) ;  /* 0x0000000000049947 */ /* 0x000fea0003800000 */
[----:B------:R0:W5:Y:S02]  /*3c10*/  LDG.E.LTC128B R25, desc[UR36][R8.64+0x160] ;  /* 0x0001602408197981 */ /* 0x000164000c1e1920 */
.L_x_123:
[----:B------:R-:W-:Y:S05]  /*3c20*/  BSYNC B1 ;  /* 0x0000000000017941 */ /* 0x000fea0003800000 */
.L_x_122:
        /* <DEDUP_REMOVED lines=8> */
.L_x_125:
[----:B------:R-:W-:Y:S05]  /*3cb0*/  BSYNC B1 ;  /* 0x0000000000017941 */ /* 0x000fea0003800000 */
.L_x_124:
        /* <DEDUP_REMOVED lines=8> */
.L_x_127:
[----:B------:R-:W-:Y:S05]  /*3d40*/  BSYNC B1 ;  /* 0x0000000000017941 */ /* 0x000fea0003800000 */
.L_x_126:
[----:B0----5:R-:W-:Y:S01]  /*3d50*/  FMUL R13, R25, R156 ;  /* 0x0000009c190d7220 */ /* 0x021fe20000400000 */
[----:B------:R-:W-:Y:S01]  /*3d60*/  ISETP.GT.AND P2, PT, R0, RZ, P1 ;  /* 0x000000ff0000720c */ /* 0x000fe20000f44270 */
[----:B------:R-:W-:Y:S02]  /*3d70*/  BSSY B1, `(.L_x_128) ;  /* 0x0000005000017945 */ /* 0x000fe40003800000 */
[----:B------:R-:W-:-:S05]  /*3d80*/  FFMA R13, R72, R155, R13 ;  /* 0x0000009b480d7223 */ /* 0x000fca000000000d */
[----:B------:R0:W-:Y:S05]  /*3d90*/  @P3 STG.E desc[UR36][R4.64+0x180], R13 ;  /* 0x0001800d04003986 */ /* 0x0001ea000c101924 */
[----:B------:R-:W-:Y:S05]  /*3da0*/  @!P2 BRA `(.L_x_129) ;  /* 0x000000000004a947 */ /* 0x000fea0003800000 */
[----:B------:R0:W5:Y:S02]  /*3db0*/  LDG.E.LTC128B R25, desc[UR36][R6.64+0x184] ;  /* 0x0001842406197981 */ /* 0x000164000c1e1920 */
.L_x_129:
[----:B------:R-:W-:Y:S05]  /*3dc0*/  BSYNC B1 ;  /* 0x0000000000017941 */ /* 0x000fea0003800000 */
.L_x_128:
[----:B-----5:R-:W-:Y:S01]  /*3dd0*/  FMUL R12, R25, R156 ;  /* 0x0000009c190c7220 */ /* 0x020fe20000400000 */
[----:B------:R-:W-:Y:S01]  /*3de0*/  ISETP.GT.AND P0, PT, R0, 0x8, P0 ;  /* 0x000000080000780c */ /* 0x000fe20000704270 */
[----:B------:R-:W-:Y:S02]  /*3df0*/  BSSY B1, `(.L_x_130) ;  /* 0x0000005000017945 */ /* 0x000fe40003800000 */
[----:B------:R-:W-:-:S05]  /*3e00*/  FFMA R73, R73, R155, R12 ;  /* 0x0000009b49497223 */ /* 0x000fca000000000c */
[----:B------:R0:W-:Y:S05]  /*3e10*/  @P2 STG.E desc[UR36][R4.64+0x184], R73 ;  /* 0x0001844904002986 */ /* 0x0001ea000c101924 */
[----:B------:R-:W-:Y:S05]  /*3e20*/  @!P0 BRA `(.L_x_131) ;  /* 0x0000000000048947 */ /* 0x000fea0003800000 */
[----:B------:R0:W5:Y:S02]  /*3e30*/  LDG.E.LTC128B R25, desc[UR36][R8.64+0x180] ;  /* 0x0001802408197981 */ /* 0x000164000c1e1920 */
.L_x_131:
[----:B------:R-:W-:Y:S05]  /*3e40*/  BSYNC B1 ;  /* 0x0000000000017941 */ /* 0x000fea0003800000 */
.L_x_130:
        /* <DEDUP_REMOVED lines=8> */
.L_x_133:
[----:B------:R-:W-:Y:S05]  /*3ed0*/  BSYNC B1 ;  /* 0x0000000000017941 */ /* 0x000fea0003800000 */
.L_x_132:
        /* <DEDUP_REMOVED lines=8> */
.L_x_135:
[----:B------:R-:W-:Y:S05]  /*3f60*/  BSYNC B1 ;  /* 0x0000000000017941 */ /* 0x000fea0003800000 */
.L_x_134:
[----:B0----5:R-:W-:Y:S01]  /*3f70*/  FMUL R13, R25, R156 ;  /* 0x0000009c190d7220 */ /* 0x021fe20000400000 */
[----:B------:R-:W-:Y:S01]  /*3f80*/  ISETP.GT.AND P1, PT, R0, RZ, P0 ;  /* 0x000000ff0000720c */ /* 0x000fe20000724270 */
[----:B------:R-:W-:Y:S02]  /*3f90*/  BSSY B1, `(.L_x_136) ;  /* 0x0000005000017945 */ /* 0x000fe40003800000 */
[----:B------:R-:W-:-:S05]  /*3fa0*/  FFMA R13, R76, R155, R13 ;  /* 0x0000009b4c0d7223 */ /* 0x000fca000000000d */
[----:B------:R0:W-:Y:S05]  /*3fb0*/  @P3 STG.E desc[UR36][R4.64+0x1a0], R13 ;  /* 0x0001a00d04003986 */ /* 0x0001ea000c101924 */
[----:B------:R-:W-:Y:S05]  /*3fc0*/  @!P1 BRA `(.L_x_137) ;  /* 0x0000000000049947 */ /* 0x000fea0003800000 */
[----:B------:R0:W5:Y:S02]  /*3fd0*/  LDG.E.LTC128B R25, desc[UR36][R6.64+0x1a4] ;  /* 0x0001a42406197981 */ /* 0x000164000c1e1920 */
.L_x_137:
[----:B------:R-:W-:Y:S05]  /*3fe0*/  BSYNC B1 ;  /* 0x0000000000017941 */ /* 0x000fea0003800000 */
.L_x_136:
[----:B-----5:R-:W-:Y:S01]  /*3ff0*/  FMUL R12, R25, R156 ;  /* 0x0000009c190c7220 */ /* 0x020fe20000400000 */
[----:B------:R-:W-:Y:S01]  /*4000*/  ISETP.GT.AND P2, PT, R0, 0x8, P2 ;  /* 0x000000080000780c */ /* 0x000fe20001744270 */
[----:B------:R-:W-:Y:S02]  /*4010*/  BSSY B1, `(.L_x_138) ;  /* 0x0000005000017945 */ /* 0x000fe40003800000 */
[----:B------:R-:W-:-:S05]  /*4020*/  FFMA R77, R77, R155, R12 ;  /* 0x0000009b4d4d7223 */ /* 0x000fca000000000c */
[----:B------:R0:W-:Y:S05]  /*4030*/  @P1 STG.E desc[UR36][R4.64+0x1a4], R77 ;  /* 0x0001a44d04001986 */ /* 0x0001ea000c101924 */
[----:B------:R-:W-:Y:S05]  /*4040*/  @!P2 BRA `(.L_x_139) ;  /* 0x000000000004a947 */ /* 0x000fea0003800000 */
[----:B------:R0:W5:Y:S02]  /*4050*/  LDG.E.LTC128B R25, desc[UR36][R8.64+0x1a0] ;  /* 0x0001a02408197981 */ /* 0x000164000c1e1920 */
.L_x_139:
[----:B------:R-:W-:Y:S05]  /*4060*/  BSYNC B1 ;  /* 0x0000000000017941 */ /* 0x000fea0003800000 */
.L_x_138:
        /* <DEDUP_REMOVED lines=8> */
.L_x_141:
[----:B------:R-:W-:Y:S05]  /*40f0*/  BSYNC B1 ;  /* 0x0000000000017941 */ /* 0x000fea0003800000 */
.L_x_140:
        /* <DEDUP_REMOVED lines=8> */
.L_x_143:
[----:B------:R-:W-:Y:S05]  /*4180*/  BSYNC B1 ;  /* 0x0000000000017941 */ /* 0x000fea0003800000 */
.L_x_142:
[----:B0----5:R-:W-:Y:S01]  /*4190*/  FMUL R13, R25, R156 ;  /* 0x0000009c190d7220 */ /* 0x021fe20000400000 */
[----:B------:R-:W-:Y:S01]  /*41a0*/  ISETP.GT.AND P0, PT, R0, RZ, P2 ;  /* 0x000000ff0000720c */ /* 0x000fe20001704270 */
[----:B------:R-:W-:Y:S02]  /*41b0*/  BSSY B1, `(.L_x_144) ;  /* 0x0000005000017945 */ /* 0x000fe40003800000 */
[----:B------:R-:W-:-:S05]  /*41c0*/  FFMA R13, R80, R155, R13 ;  /* 0x0000009b500d7223 */ /* 0x000fca000000000d */
[----:B------:R0:W-:Y:S05]  /*41d0*/  @P3 STG.E desc[UR36][R4.64+0x1c0], R13 ;  /* 0x0001c00d04003986 */ /* 0x0001ea000c101924 */
[----:B------:R-:W-:Y:S05]  /*41e0*/  @!P0 BRA `(.L_x_145) ;  /* 0x0000000000048947 */ /* 0x000fea0003800000 */
[----:B------:R0:W5:Y:S02]  /*41f0*/  LDG.E.LTC128B R25, desc[UR36][R6.64+0x1c4] ;  /* 0x0001c42406197981 */ /* 0x000164000c1e1920 */
.L_x_145:
[----:B------:R-:W-:Y:S05]  /*4200*/  BSYNC B1 ;  /* 0x0000000000017941 */ /* 0x000fea0003800000 */
.L_x_144:
[----:B-----5:R-:W-:Y:S01]  /*4210*/  FMUL R12, R25, R156 ;  /* 0x0000009c190c7220 */ /* 0x020fe20000400000 */
[----:B------:R-:W-:Y:S01]  /*4220*/  ISETP.GT.AND P1, PT, R0, 0x8, P1 ;  /* 0x000000080000780c */ /* 0x000fe20000f24270 */
[----:B------:R-:W-:Y:S02]  /*4230*/  BSSY B1, `(.L_x_146) ;  /* 0x0000005000017945 */ /* 0x000fe40003800000 */
[----:B------:R-:W-:-:S05]  /*4240*/  FFMA R81, R81, R155, R12 ;  /* 0x0000009b51517223 */ /* 0x000fca000000000c */
[----:B------:R0:W-:Y:S05]  /*4250*/  @P0 STG.E desc[UR36][R4.64+0x1c4], R81 ;  /* 0x0001c45104000986 */ /* 0x0001ea000c101924 */
[----:B------:R-:W-:Y:S05]  /*4260*/  @!P1 BRA `(.L_x_147) ;  /* 0x0000000000049947 */ /* 0x000fea0003800000 */
[----:B------:R0:W5:Y:S02]  /*4270*/  LDG.E.LTC128B R25, desc[UR36][R8.64+0x1c0] ;  /* 0x0001c02408197981 */ /* 0x000164000c1e1920 */
.L_x_147:
[----:B------:R-:W-:Y:S05]  /*4280*/  BSYNC B1 ;  /* 0x0000000000017941 */ /* 0x000fea0003800000 */
.L_x_146:
        /* <DEDUP_REMOVED lines=8> */
.L_x_149:
[----:B------:R-:W-:Y:S05]  /*4310*/  BSYNC B1 ;  /* 0x0000000000017941 */ /* 0x000fea0003800000 */
.L_x_148:
        /* <DEDUP_REMOVED lines=8> */
.L_x_151:
[----:B------:R-:W-:Y:S05]  /*43a0*/  BSYNC B1 ;  /* 0x0000000000017941 */ /* 0x000fea0003800000 */
.L_x_150:
[----:B0----5:R-:W-:Y:S01]  /*43b0*/  FMUL R13, R25, R156 ;  /* 0x0000009c190d7220 */ /* 0x021fe20000400000 */
[----:B------:R-:W-:Y:S01]  /*43c0*/  ISETP.GT.AND P2, PT, R0, RZ, P1 ;  /* 0x000000ff0000720c */ /* 0x000fe20000f44270 */
[----:B------:R-:W-:Y:S02]  /*43d0*/  BSSY B1, `(.L_x_152) ;  /* 0x0000005000017945 */ /* 0x000fe40003800000 */
[----:B------:R-:W-:-:S05]  /*43e0*/  FFMA R13, R84, R155, R13 ;  /* 0x0000009b540d7223 */ /* 0x000fca000000000d */
[----:B------:R0:W-:Y:S05]  /*43f0*/  @P3 STG.E desc[UR36][R4.64+0x1e0], R13 ;  /* 0x0001e00d04003986 */ /* 0x0001ea000c101924 */
[----:B------:R-:W-:Y:S05]  /*4400*/  @!P2 BRA `(.L_x_153) ;  /* 0x000000000004a947 */ /* 0x000fea0003800000 */
[----:B------:R0:W5:Y:S02]  /*4410*/  LDG.E.LTC128B R25, desc[UR36][R6.64+0x1e4] ;  /* 0x0001e42406197981 */ /* 0x000164000c1e1920 */
.L_x_153:
[----:B------:R-:W-:Y:S05]  /*4420*/  BSYNC B1 ;  /* 0x0000000000017941 */ /* 0x000fea0003800000 */
.L_x_152:
[----:B-----5:R-:W-:Y:S01]  /*4430*/  FMUL R12, R25, R156 ;  /* 0x0000009c190c7220 */ /* 0x020fe20000400000 */
[----:B------:R-:W-:Y:S01]  /*4440*/  ISETP.GT.AND P0, PT, R0, 0x8, P0 ;  /* 0x000000080000780c */ /* 0x000fe20000704270 */
[----:B------:R-:W-:Y:S02]  /*4450*/  BSSY B1, `(.L_x_154) ;  /* 0x0000005000017945 */ /* 0x000fe40003800000 */
[----:B------:R-:W-:-:S05]  /*4460*/  FFMA R85, R85, R155, R12 ;  /* 0x0000009b55557223 */ /* 0x000fca000000000c */
[----:B------:R0:W-:Y:S05]  /*4470*/  @P2 STG.E desc[UR36][R4.64+0x1e4], R85 ;  /* 0x0001e45504002986 */ /* 0x0001ea000c101924 */
[----:B------:R-:W-:Y:S05]  /*4480*/  @!P0 BRA `(.L_x_155) ;  /* 0x0000000000048947 */ /* 0x000fea0003800000 */
[----:B------:R0:W5:Y:S02]  /*4490*/  LDG.E.LTC128B R25, desc[UR36][R8.64+0x1e0] ;  /* 0x0001e02408197981 */ /* 0x000164000c1e1920 */
.L_x_155:
[----:B------:R-:W-:Y:S05]  /*44a0*/  BSYNC B1 ;  /* 0x0000000000017941 */ /* 0x000fea0003800000 */
.L_x_154:
        /* <DEDUP_REMOVED lines=8> */
.L_x_157:
[----:B------:R-:W-:Y:S05]  /*4530*/  BSYNC B1 ;  /* 0x0000000000017941 */ /* 0x000fea0003800000 */
.L_x_156:
        /* <DEDUP_REMOVED lines=8> */
.L_x_159:
[----:B------:R-:W-:Y:S05]  /*45c0*/  BSYNC B1 ;  /* 0x0000000000017941 */ /* 0x000fea0003800000 */
.L_x_158:
[----:B0----5:R-:W-:Y:S01]  /*45d0*/  FMUL R13, R25, R156 ;  /* 0x0000009c190d7220 */ /* 0x021fe20000400000 */
[----:B------:R-:W-:Y:S01]  /*45e0*/  ISETP.GT.AND P1, PT, R0, RZ, P0 ;  /* 0x000000ff0000720c */ /* 0x000fe20000724270 */
[----:B------:R-:W-:Y:S02]  /*45f0*/  BSSY B1, `(.L_x_160) ;  /* 0x0000005000017945 */ /* 0x000fe40003800000 */
[----:B------:R-:W-:-:S05]  /*4600*/  FFMA R13, R88, R155, R13 ;  /* 0x0000009b580d7223 */ /* 0x000fca000000000d */
[----:B------:R0:W-:Y:S05]  /*4610*/  @P3 STG.E desc[UR36][R4.64+0x200], R13 ;  /* 0x0002000d04003986 */ /* 0x0001ea000c101924 */
[----:B------:R-:W-:Y:S05]  /*4620*/  @!P1 BRA `(.L_x_161) ;  /* 0x0000000000049947 */ /* 0x000fea0003800000 */
[----:B------:R0:W5:Y:S02]  /*4630*/  LDG.E.LTC128B R25, desc[UR36][R6.64+0x204] ;  /* 0x0002042406197981 */ /* 0x000164000c1e1920 */
.L_x_161:
[----:B------:R-:W-:Y:S05]  /*4640*/  BSYNC B1 ;  /* 0x0000000000017941 */ /* 0x000fea0003800000 */
.L_x_160:
[----:B-----5:R-:W-:Y:S01]  /*4650*/  FMUL R12, R25, R156 ;  /* 0x0000009c190c7220 */ /* 0x020fe20000400000 */
[----:B------:R-:W-:Y:S01]  /*4660*/  ISETP.GT.AND P2, PT, R0, 0x8, P2 ;  /* 0x000000080000780c */ /* 0x000fe20001744270 */
[----:B------:R-:W-:Y:S02]  /*4670*/  BSSY B1, `(.L_x_162) ;  /* 0x0000005000017945 */ /* 0x000fe40003800000 */
[----:B------:R-:W-:-:S05]  /*4680*/  FFMA R89, R89, R155, R12 ;  /* 0x0000009b59597223 */ /* 0x000fca000000000c */
[----:B------:R0:W-:Y:S05]  /*4690*/  @P1 STG.E desc[UR36][R4.64+0x204], R89 ;  /* 0x0002045904001986 */ /* 0x0001ea000c101924 */
[----:B------:R-:W-:Y:S05]  /*46a0*/  @!P2 BRA `(.L_x_163) ;  /* 0x000000000004a947 */ /* 0x000fea0003800000 */
[----:B------:R0:W5:Y:S02]  /*46b0*/  LDG.E.LTC128B R25, desc[UR36][R8.64+0x200] ;  /* 0x0002002408197981 */ /* 0x000164000c1e1920 */
.L_x_163:
[----:B------:R-:W-:Y:S05]  /*46c0*/  BSYNC B1 ;  /* 0x0000000000017941 */ /* 0x000fea0003800000 */
.L_x_162:
        /* <DEDUP_REMOVED lines=8> */
.L_x_165:
[----:B------:R-:W-:Y:S05]  /*4750*/  BSYNC B1 ;  /* 0x0000000000017941 */ /* 0x000fea0003800000 */
.L_x_164:
        /* <DEDUP_REMOVED lines=8> */
.L_x_167:
[----:B------:R-:W-:Y:S05]  /*47e0*/  BSYNC B1 ;  /* 0x0000000000017941 */ /* 0x000fea0003800000 */
.L_x_166:
[----:B0----5:R-:W-:Y:S01]  /*47f0*/  FMUL R13, R25, R156 ;  /* 0x0000009c190d7220 */ /* 0x021fe20000400000 */
[----:B------:R-:W-:Y:S01]  /*4800*/  ISETP.GT.AND P0, PT, R0, RZ, P2 ;  /* 0x000000ff0000720c */ /* 0x000fe20001704270 */
[----:B------:R-:W-:Y:S02]  /*4810*/  BSSY B1, `(.L_x_168) ;  /* 0x0000005000017945 */ /* 0x000fe40003800000 */
[----:B------:R-:W-:-:S05]  /*4820*/  FFMA R13, R92, R155, R13 ;  /* 0x0000009b5c0d7223 */ /* 0x000fca000000000d */
[----:B------:R0:W-:Y:S05]  /*4830*/  @P3 STG.E desc[UR36][R4.64+0x220], R13 ;  /* 0x0002200d04003986 */ /* 0x0001ea000c101924 */
[----:B------:R-:W-:Y:S05]  /*4840*/  @!P0 BRA `(.L_x_169) ;  /* 0x0000000000048947 */ /* 0x000fea0003800000 */
[----:B------:R0:W5:Y:S02]  /*4850*/  LDG.E.LTC128B R25, desc[UR36][R6.64+0x224] ;  /* 0x0002242406197981 */ /* 0x000164000c1e1920 */
.L_x_169:
[----:B------:R-:W-:Y:S05]  /*4860*/  BSYNC B1 ;  /* 0x0000000000017941 */ /* 0x000fea0003800000 */
.L_x_168:
[----:B-----5:R-:W-:Y:S01]  /*4870*/  FMUL R12, R25, R156 ;  /* 0x0000009c190c7220 */ /* 0x020fe20000400000 */
[----:B------:R-:W-:Y:S01]  /*4880*/  ISETP.GT.AND P1, PT, R0, 0x8, P1 ;  /* 0x000000080000780c */ /* 0x000fe20000f24270 */
[----:B------:R-:W-:Y:S02]  /*4890*/  BSSY B1, `(.L_x_170) ;  /* 0x0000005000017945 */ /* 0x000fe40003800000 */
[----:B------:R-:W-:-:S05]  /*48a0*/  FFMA R93, R93, R155, R12 ;  /* 0x0000009b5d5d7223 */ /* 0x000fca000000000c */
[----:B------:R0:W-:Y:S05]  /*48b0*/  @P0 STG.E desc[UR36][R4.64+0x224], R93 ;  /* 0x0002245d04000986 */ /* 0x0001ea000c101924 */
[----:B------:R-:W-:Y:S05]  /*48c0*/  @!P1 BRA `(.L_x_171) ;  /* 0x0000000000049947 */ /* 0x000fea0003800000 */
[----:B------:R0:W5:Y:S02]  /*48d0*/  LDG.E.LTC128B R25, desc[UR36][R8.64+0x220] ;  /* 0x0002202408197981 */ /* 0x000164000c1e1920 */
.L_x_171:
[----:B------:R-:W-:Y:S05]  /*48e0*/  BSYNC B1 ;  /* 0x0000000000017941 */ /* 0x000fea0003800000 */
.L_x_170:
        /* <DEDUP_REMOVED lines=8> */
.L_x_173:
[----:B------:R-:W-:Y:S05]  /*4970*/  BSYNC B1 ;  /* 0x0000000000017941 */ /* 0x000fea0003800000 */
.L_x_172:
        /* <DEDUP_REMOVED lines=8> */
.L_x_175:
[----:B------:R-:W-:Y:S05]  /*4a00*/  BSYNC B1 ;  /* 0x0000000000017941 */ /* 0x000fea0003800000 */
.L_x_174:
[----:B0----5:R-:W-:Y:S01]  /*4a10*/  FMUL R13, R25, R156 ;  /* 0x0000009c190d7220 */ /* 0x021fe20000400000 */
[----:B------:R-:W-:Y:S01]  /*4a20*/  ISETP.GT.AND P2, PT, R0, RZ, P1 ;  /* 0x000000ff0000720c */ /* 0x000fe20000f44270 */
[----:B------:R-:W-:Y:S02]  /*4a30*/  BSSY B1, `(.L_x_176) ;  /* 0x0000005000017945 */ /* 0x000fe40003800000 */
[----:B------:R-:W-:-:S05]  /*4a40*/  FFMA R13, R96, R155, R13 ;  /* 0x0000009b600d7223 */ /* 0x000fca000000000d */
[----:B------:R0:W-:Y:S05]  /*4a50*/  @P3 STG.E desc[UR36][R4.64+0x240], R13 ;  /* 0x0002400d04003986 */ /* 0x0001ea000c101924 */
[----:B------:R-:W-:Y:S05]  /*4a60*/  @!P2 BRA `(.L_x_177) ;  /* 0x000000000004a947 */ /* 0x000fea0003800000 */
[----:B------:R0:W5:Y:S02]  /*4a70*/  LDG.E.LTC128B R25, desc[UR36][R6.64+0x244] ;  /* 0x0002442406197981 */ /* 0x000164000c1e1920 */
.L_x_177:
[----:B------:R-:W-:Y:S05]  /*4a80*/  BSYNC B1 ;  /* 0x0000000000017941 */ /* 0x000fea0003800000 */
.L_x_176:
[----:B-----5:R-:W-:Y:S01]  /*4a90*/  FMUL R12, R25, R156 ;  /* 0x0000009c190c7220 */ /* 0x020fe20000400000 */
[----:B------:R-:W-:Y:S01]  /*4aa0*/  ISETP.GT.AND P0, PT, R0, 0x8, P0 ;  /* 0x000000080000780c */ /* 0x000fe20000704270 */
[----:B------:R-:W-:Y:S02]  /*4ab0*/  BSSY B1, `(.L_x_178) ;  /* 0x0000005000017945 */ /* 0x000fe40003800000 */
[----:B------:R-:W-:-:S05]  /*4ac0*/  FFMA R97, R97, R155, R12 ;  /* 0x0000009b61617223 */ /* 0x000fca000000000c */
[----:B------:R0:W-:Y:S05]  /*4ad0*/  @P2 STG.E desc[UR36][R4.64+0x244], R97 ;  /* 0x0002446104002986 */ /* 0x0001ea000c101924 */
[----:B------:R-:W-:Y:S05]  /*4ae0*/  @!P0 BRA `(.L_x_179) ;  /* 0x0000000000048947 */ /* 0x000fea0003800000 */
[----:B------:R0:W5:Y:S02]  /*4af0*/  LDG.E.LTC128B R25, desc[UR36][R8.64+0x240] ;  /* 0x0002402408197981 */ /* 0x000164000c1e1920 */
.L_x_179:
[----:B------:R-:W-:Y:S05]  /*4b00*/  BSYNC B1 ;  /* 0x0000000000017941 */ /* 0x000fea0003800000 */
.L_x_178:
        /* <DEDUP_REMOVED lines=8> */
.L_x_181:
[----:B------:R-:W-:Y:S05]  /*4b90*/  BSYNC B1 ;  /* 0x0000000000017941 */ /* 0x000fea0003800000 */
.L_x_180:
        /* <DEDUP_REMOVED lines=8> */
.L_x_183:
[----:B------:R-:W-:Y:S05]  /*4c20*/  BSYNC B1 ;  /* 0x0000000000017941 */ /* 0x000fea0003800000 */
.L_x_182:
[----:B0----5:R-:W-:Y:S01]  /*4c30*/  FMUL R13, R25, R156 ;  /* 0x0000009c190d7220 */ /* 0x021fe20000400000 */
[----:B------:R-:W-:Y:S01]  /*4c40*/  ISETP.GT.AND P1, PT, R0, RZ, P0 ;  /* 0x000000ff0000720c */ /* 0x000fe20000724270 */
[----:B------:R-:W-:Y:S02]  /*4c50*/  BSSY B1, `(.L_x_184) ;  /* 0x0000005000017945 */ /* 0x000fe40003800000 */
[----:B------:R-:W-:-:S05]  /*4c60*/  FFMA R13, R100, R155, R13 ;  /* 0x0000009b640d7223 */ /* 0x000fca000000000d */
[----:B------:R0:W-:Y:S05]  /*4c70*/  @P3 STG.E desc[UR36][R4.64+0x260], R13 ;  /* 0x0002600d04003986 */ /* 0x0001ea000c101924 */
[----:B------:R-:W-:Y:S05]  /*4c80*/  @!P1 BRA `(.L_x_185) ;  /* 0x0000000000049947 */ /* 0x000fea0003800000 */
[----:B------:R0:W5:Y:S02]  /*4c90*/  LDG.E.LTC128B R25, desc[UR36][R6.64+0x264] ;  /* 0x0002642406197981 */ /* 0x000164000c1e1920 */
.L_x_185:
[----:B------:R-:W-:Y:S05]  /*4ca0*/  BSYNC B1 ;  /* 0x0000000000017941 */ /* 0x000fea0003800000 */
.L_x_184:
[----:B-----5:R-:W-:Y:S01]  /*4cb0*/  FMUL R12, R25, R156 ;  /* 0x0000009c190c7220 */ /* 0x020fe20000400000 */
[----:B------:R-:W-:Y:S01]  /*4cc0*/  ISETP.GT.AND P2, PT, R0, 0x8, P2 ;  /* 0x000000080000780c */ /* 0x000fe20001744270 */
[----:B------:R-:W-:Y:S02]  /*4cd0*/  BSSY B1, `(.L_x_186) ;  /* 0x0000005000017945 */ /* 0x000fe40003800000 */
[----:B------:R-:W-:-:S05]  /*4ce0*/  FFMA R101, R101, R155, R12 ;  /* 0x0000009b65657223 */ /* 0x000fca000000000c */
[----:B------:R0:W-:Y:S05]  /*4cf0*/  @P1 STG.E desc[UR36][R4.64+0x264], R101 ;  /* 0x0002646504001986 */ /* 0x0001ea000c101924 */
[----:B------:R-:W-:Y:S05]  /*4d00*/  @!P2 BRA `(.L_x_187) ;  /* 0x000000000004a947 */ /* 0x000fea0003800000 */
[----:B------:R0:W5:Y:S02]  /*4d10*/  LDG.E.LTC128B R25, desc[UR36][R8.64+0x260] ;  /* 0x0002602408197981 */ /* 0x000164000c1e1920 */
.L_x_187:
[----:B------:R-:W-:Y:S05]  /*4d20*/  BSYNC B1 ;  /* 0x0000000000017941 */ /* 0x000fea0003800000 */
.L_x_186:
        /* <DEDUP_REMOVED lines=8> */
.L_x_189:
[----:B------:R-:W-:Y:S05]  /*4db0*/  BSYNC B1 ;  /* 0x0000000000017941 */ /* 0x000fea0003800000 */
.L_x_188:
        /* <DEDUP_REMOVED lines=8> */
.L_x_191:
[----:B------:R-:W-:Y:S05]  /*4e40*/  BSYNC B1 ;  /* 0x0000000000017941 */ /* 0x000fea0003800000 */
.L_x_190:
[----:B0----5:R-:W-:Y:S01]  /*4e50*/  FMUL R13, R25, R156 ;  /* 0x0000009c190d7220 */ /* 0x021fe20000400000 */
[----:B------:R-:W-:Y:S01]  /*4e60*/  ISETP.GT.AND P0, PT, R0, RZ, P2 ;  /* 0x000000ff0000720c */ /* 0x000fe20001704270 */
[----:B------:R-:W-:Y:S02]  /*4e70*/  BSSY B1, `(.L_x_192) ;  /* 0x0000005000017945 */ /* 0x000fe40003800000 */
[----:B------:R-:W-:-:S05]  /*4e80*/  FFMA R13, R104, R155, R13 ;  /* 0x0000009b680d7223 */ /* 0x000fca000000000d */
[----:B------:R0:W-:Y:S05]  /*4e90*/  @P3 STG.E desc[UR36][R4.64+0x280], R13 ;  /* 0x0002800d04003986 */ /* 0x0001ea000c101924 */
[----:B------:R-:W-:Y:S05]  /*4ea0*/  @!P0 BRA `(.L_x_193) ;  /* 0x0000000000048947 */ /* 0x000fea0003800000 */
[----:B------:R0:W5:Y:S02]  /*4eb0*/  LDG.E.LTC128B R25, desc[UR36][R6.64+0x284] ;  /* 0x0002842406197981 */ /* 0x000164000c1e1920 */
.L_x_193:
[----:B------:R-:W-:Y:S05]  /*4ec0*/  BSYNC B1 ;  /* 0x0000000000017941 */ /* 0x000fea0003800000 */
.L_x_192:
[----:B-----5:R-:W-:Y:S01]  /*4ed0*/  FMUL R12, R25, R156 ;  /* 0x0000009c190c7220 */ /* 0x020fe20000400000 */
[----:B------:R-:W-:Y:S01]  /*4ee0*/  ISETP.GT.AND P1, PT, R0, 0x8, P1 ;  /* 0x000000080000780c */ /* 0x000fe20000f24270 */
[----:B------:R-:W-:Y:S02]  /*4ef0*/  BSSY B1, `(.L_x_194) ;  /* 0x0000005000017945 */ /* 0x000fe40003800000 */
[----:B------:R-:W-:-:S05]  /*4f00*/  FFMA R105, R105, R155, R12 ;  /* 0x0000009b69697223 */ /* 0x000fca000000000c */
[----:B------:R0:W-:Y:S05]  /*4f10*/  @P0 STG.E desc[UR36][R4.64+0x284], R105 ;  /* 0x0002846904000986 */ /* 0x0001ea000c101924 */
[----:B------:R-:W-:Y:S05]  /*4f20*/  @!P1 BRA `(.L_x_195) ;  /* 0x0000000000049947 */ /* 0x000fea0003800000 */
[----:B------:R0:W5:Y:S02]  /*4f30*/  LDG.E.LTC128B R25, desc[UR36][R8.64+0x280] ;  /* 0x0002802408197981 */ /* 0x000164000c1e1920 */
.L_x_195:
[----:B------:R-:W-:Y:S05]  /*4f40*/  BSYNC B1 ;  /* 0x0000000000017941 */ /* 0x000fea0003800000 */
.L_x_194:
        /* <DEDUP_REMOVED lines=8> */
.L_x_197:
[----:B------:R-:W-:Y:S05]  /*4fd0*/  BSYNC B1 ;  /* 0x0000000000017941 */ /* 0x000fea0003800000 */
.L_x_196:
        /* <DEDUP_REMOVED lines=8> */
.L_x_199:
[----:B------:R-:W-:Y:S05]  /*5060*/  BSYNC B1 ;  /* 0x0000000000017941 */ /* 0x000fea0003800000 */
.L_x_198:
[----:B0----5:R-:W-:Y:S01]  /*5070*/  FMUL R13, R25, R156 ;  /* 0x0000009c190d7220 */ /* 0x021fe20000400000 */
[----:B------:R-:W-:Y:S01]  /*5080*/  ISETP.GT.AND P2, PT, R0, RZ, P1 ;  /* 0x000000ff0000720c */ /* 0x000fe20000f44270 */
[----:B------:R-:W-:Y:S02]  /*5090*/  BSSY B1, `(.L_x_200) ;  /* 0x0000005000017945 */ /* 0x000fe40003800000 */
[----:B------:R-:W-:-:S05]  /*50a0*/  FFMA R13, R108, R155, R13 ;  /* 0x0000009b6c0d7223 */ /* 0x000fca000000000d */
[----:B------:R0:W-:Y:S05]  /*50b0*/  @P3 STG.E desc[UR36][R4.64+0x2a0], R13 ;  /* 0x0002a00d04003986 */ /* 0x0001ea000c101924 */
[----:B------:R-:W-:Y:S05]  /*50c0*/  @!P2 BRA `(.L_x_201) ;  /* 0x000000000004a947 */ /* 0x000fea0003800000 */
[----:B------:R0:W5:Y:S02]  /*50d0*/  LDG.E.LTC128B R25, desc[UR36][R6.64+0x2a4] ;  /* 0x0002a42406197981 */ /* 0x000164000c1e1920 */
.L_x_201:
[----:B------:R-:W-:Y:S05]  /*50e0*/  BSYNC B1 ;  /* 0x0000000000017941 */ /* 0x000fea0003800000 */
.L_x_200:
[----:B-----5:R-:W-:Y:S01]  /*50f0*/  FMUL R12, R25, R156 ;  /* 0x0000009c190c7220 */ /* 0x020fe20000400000 */
[----:B------:R-:W-:Y:S01]  /*5100*/  ISETP.GT.AND P0, PT, R0, 0x8, P0 ;  /* 0x000000080000780c */ /* 0x000fe20000704270 */
[----:B------:R-:W-:Y:S02]  /*5110*/  BSSY B1, `(.L_x_202) ;  /* 0x0000005000017945 */ /* 0x000fe40003800000 */
[----:B------:R-:W-:-:S05]  /*5120*/  FFMA R109, R109, R155, R12 ;  /* 0x0000009b6d6d7223 */ /* 0x000fca000000000c */
[----:B------:R0:W-:Y:S05]  /*5130*/  @P2 STG.E desc[UR36][R4.64+0x2a4], R109 ;  /* 0x0002a46d04002986 */ /* 0x0001ea000c101924 */
[----:B------:R-:W-:Y:S05]  /*5140*/  @!P0 BRA `(.L_x_203) ;  /* 0x0000000000048947 */ /* 0x000fea0003800000 */
[----:B------:R0:W5:Y:S02]  /*5150*/  LDG.E.LTC128B R25, desc[UR36][R8.64+0x2a0] ;  /* 0x0002a02408197981 */ /* 0x000164000c1e1920 */
.L_x_203:
[----:B------:R-:W-:Y:S05]  /*5160*/  BSYNC B1 ;  /* 0x0000000000017941 */ /* 0x000fea0003800000 */
.L_x_202:
        /* <DEDUP_REMOVED lines=8> */
.L_x_205:
[----:B------:R-:W-:Y:S05]  /*51f0*/  BSYNC B1 ;  /* 0x0000000000017941 */ /* 0x000fea0003800000 */
.L_x_204:
        /* <DEDUP_REMOVED lines=8> */
.L_x_207:
[----:B------:R-:W-:Y:S05]  /*5280*/  BSYNC B1 ;  /* 0x0000000000017941 */ /* 0x000fea0003800000 */
.L_x_206:
[----:B0----5:R-:W-:Y:S01]  /*5290*/  FMUL R13, R25, R156 ;  /* 0x0000009c190d7220 */ /* 0x021fe20000400000 */
[----:B------:R-:W-:Y:S01]  /*52a0*/  ISETP.GT.AND P1, PT, R0, RZ, P0 ;  /* 0x000000ff0000720c */ /* 0x000fe20000724270 */
[----:B------:R-:W-:Y:S02]  /*52b0*/  BSSY B1, `(.L_x_208) ;  /* 0x0000005000017945 */ /* 0x000fe40003800000 */
[----:B------:R-:W-:-:S05]  /*52c0*/  FFMA R13, R112, R155, R13 ;  /* 0x0000009b700d7223 */ /* 0x000fca000000000d */
[----:B------:R0:W-:Y:S05]  /*52d0*/  @P3 STG.E desc[UR36][R4.64+0x2c0], R13 ;  /* 0x0002c00d04003986 */ /* 0x0001ea000c101924 */
[----:B------:R-:W-:Y:S05]  /*52e0*/  @!P1 BRA `(.L_x_209) ;  /* 0x0000000000049947 */ /* 0x000fea0003800000 */
[----:B------:R0:W5:Y:S02]  /*52f0*/  LDG.E.LTC128B R25, desc[UR36][R6.64+0x2c4] ;  /* 0x0002c42406197981 */ /* 0x000164000c1e1920 */
.L_x_209:
[----:B------:R-:W-:Y:S05]  /*5300*/  BSYNC B1 ;  /* 0x0000000000017941 */ /* 0x000fea0003800000 */
.L_x_208:
[----:B-----5:R-:W-:Y:S01]  /*5310*/  FMUL R12, R25, R156 ;  /* 0x0000009c190c7220 */ /* 0x020fe20000400000 */
[----:B------:R-:W-:Y:S01]  /*5320*/  ISETP.GT.AND P2, PT, R0, 0x8, P2 ;  /* 0x000000080000780c */ /* 0x000fe20001744270 */
[----:B------:R-:W-:Y:S02]  /*5330*/  BSSY B1, `(.L_x_210) ;  /* 0x0000005000017945 */ /* 0x000fe40003800000 */
[----:B------:R-:W-:-:S05]  /*5340*/  FFMA R113, R113, R155, R12 ;  /* 0x0000009b71717223 */ /* 0x000fca000000000c */
[----:B------:R0:W-:Y:S05]  /*5350*/  @P1 STG.E desc[UR36][R4.64+0x2c4], R113 ;  /* 0x0002c47104001986 */ /* 0x0001ea000c101924 */
[----:B------:R-:W-:Y:S05]  /*5360*/  @!P2 BRA `(.L_x_211) ;  /* 0x000000000004a947 */ /* 0x000fea0003800000 */
[----:B------:R0:W5:Y:S02]  /*5370*/  LDG.E.LTC128B R25, desc[UR36][R8.64+0x2c0] ;  /* 0x0002c02408197981 */ /* 0x000164000c1e1920 */
.L_x_211:
[----:B------:R-:W-:Y:S05]  /*5380*/  BSYNC B1 ;  /* 0x0000000000017941 */ /* 0x000fea0003800000 */
.L_x_210:
        /* <DEDUP_REMOVED lines=8> */
.L_x_213:
[----:B------:R-:W-:Y:S05]  /*5410*/  BSYNC B1 ;  /* 0x0000000000017941 */ /* 0x000fea0003800000 */
.L_x_212:
        /* <DEDUP_REMOVED lines=8> */
.L_x_215:
[----:B------:R-:W-:Y:S05]  /*54a0*/  BSYNC B1 ;  /* 0x0000000000017941 */ /* 0x000fea0003800000 */
.L_x_214:
[----:B0----5:R-:W-:Y:S01]  /*54b0*/  FMUL R13, R25, R156 ;  /* 0x0000009c190d7220 */ /* 0x021fe20000400000 */
[----:B------:R-:W-:Y:S01]  /*54c0*/  ISETP.GT.AND P0, PT, R0, RZ, P2 ;  /* 0x000000ff0000720c */ /* 0x000fe20001704270 */
[----:B------:R-:W-:Y:S02]  /*54d0*/  BSSY B1, `(.L_x_216) ;  /* 0x0000005000017945 */ /* 0x000fe40003800000 */
[----:B------:R-:W-:-:S05]  /*54e0*/  FFMA R13, R116, R155, R13 ;  /* 0x0000009b740d7223 */ /* 0x000fca000000000d */
[----:B------:R0:W-:Y:S05]  /*54f0*/  @P3 STG.E desc[UR36][R4.64+0x2e0], R13 ;  /* 0x0002e00d04003986 */ /* 0x0001ea000c101924 */
[----:B------:R-:W-:Y:S05]  /*5500*/  @!P0 BRA `(.L_x_217) ;  /* 0x0000000000048947 */ /* 0x000fea0003800000 */
[----:B------:R0:W5:Y:S02]  /*5510*/  LDG.E.LTC128B R25, desc[UR36][R6.64+0x2e4] ;  /* 0x0002e42406197981 */ /* 0x000164000c1e1920 */
.L_x_217:
[----:B------:R-:W-:Y:S05]  /*5520*/  BSYNC B1 ;  /* 0x0000000000017941 */ /* 0x000fea0003800000 */
.L_x_216:
[----:B-----5:R-:W-:Y:S01]  /*5530*/  FMUL R12, R25, R156 ;  /* 0x0000009c190c7220 */ /* 0x020fe20000400000 */
[----:B------:R-:W-:Y:S01]  /*5540*/  ISETP.GT.AND P1, PT, R0, 0x8, P1 ;  /* 0x000000080000780c */ /* 0x000fe20000f24270 */
[----:B------:R-:W-:Y:S02]  /*5550*/  BSSY B1, `(.L_x_218) ;  /* 0x0000005000017945 */ /* 0x000fe40003800000 */
[----:B------:R-:W-:-:S05]  /*5560*/  FFMA R117, R117, R155, R12 ;  /* 0x0000009b75757223 */ /* 0x000fca000000000c */
[----:B------:R0:W-:Y:S05]  /*5570*/  @P0 STG.E desc[UR36][R4.64+0x2e4], R117 ;  /* 0x0002e47504000986 */ /* 0x0001ea000c101924 */
[----:B------:R-:W-:Y:S05]  /*5580*/  @!P1 BRA `(.L_x_219) ;  /* 0x0000000000049947 */ /* 0x000fea0003800000 */
[----:B------:R0:W5:Y:S02]  /*5590*/  LDG.E.LTC128B R25, desc[UR36][R8.64+0x2e0] ;  /* 0x0002e02408197981 */ /* 0x000164000c1e1920 */
.L_x_219:
[----:B------:R-:W-:Y:S05]  /*55a0*/  BSYNC B1 ;  /* 0x0000000000017941 */ /* 0x000fea0003800000 */
.L_x_218:
        /* <DEDUP_REMOVED lines=8> */
.L_x_221:
[----:B------:R-:W-:Y:S05]  /*5630*/  BSYNC B1 ;  /* 0x0000000000017941 */ /* 0x000fea0003800000 */
.L_x_220:
        /* <DEDUP_REMOVED lines=8> */
.L_x_223:
[----:B------:R-:W-:Y:S05]  /*56c0*/  BSYNC B1 ;  /* 0x0000000000017941 */ /* 0x000fea0003800000 */
.L_x_222:
[----:B0----5:R-:W-:Y:S01]  /*56d0*/  FMUL R13, R25, R156 ;  /* 0x0000009c190d7220 */ /* 0x021fe20000400000 */
[----:B------:R-:W-:Y:S01]  /*56e0*/  ISETP.GT.AND P2, PT, R0, RZ, P1 ;  /* 0x000000ff0000720c */ /* 0x000fe20000f44270 */
[----:B------:R-:W-:Y:S02]  /*56f0*/  BSSY B1, `(.L_x_224) ;  /* 0x0000005000017945 */ /* 0x000fe40003800000 */
[----:B------:R-:W-:-:S05]  /*5700*/  FFMA R13, R120, R155, R13 ;  /* 0x0000009b780d7223 */ /* 0x000fca000000000d */
[----:B------:R0:W-:Y:S05]  /*5710*/  @P3 STG.E desc[UR36][R4.64+0x300], R13 ;  /* 0x0003000d04003986 */ /* 0x0001ea000c101924 */
[----:B------:R-:W-:Y:S05]  /*5720*/  @!P2 BRA `(.L_x_225) ;  /* 0x000000000004a947 */ /* 0x000fea0003800000 */
[----:B------:R0:W5:Y:S02]  /*5730*/  LDG.E.LTC128B R25, desc[UR36][R6.64+0x304] ;  /* 0x0003042406197981 */ /* 0x000164000c1e1920 */
.L_x_225:
[----:B------:R-:W-:Y:S05]  /*5740*/  BSYNC B1 ;  /* 0x0000000000017941 */ /* 0x000fea0003800000 */
.L_x_224:
[----:B-----5:R-:W-:Y:S01]  /*5750*/  FMUL R12, R25, R156 ;  /* 0x0000009c190c7220 */ /* 0x020fe20000400000 */
[----:B------:R-:W-:Y:S01]  /*5760*/  ISETP.GT.AND P0, PT, R0, 0x8, P0 ;  /* 0x000000080000780c */ /* 0x000fe20000704270 */
[----:B------:R-:W-:Y:S02]  /*5770*/  BSSY B1, `(.L_x_226) ;  /* 0x0000005000017945 */ /* 0x000fe40003800000 */
[----:B------:R-:W-:-:S05]  /*5780*/  FFMA R121, R121, R155, R12 ;  /* 0x0000009b79797223 */ /* 0x000fca000000000c */
[----:B------:R0:W-:Y:S05]  /*5790*/  @P2 STG.E desc[UR36][R4.64+0x304], R121 ;  /* 0x0003047904002986 */ /* 0x0001ea000c101924 */
[----:B------:R-:W-:Y:S05]  /*57a0*/  @!P0 BRA `(.L_x_227) ;  /* 0x0000000000048947 */ /* 0x000fea0003800000 */
[----:B------:R0:W5:Y:S02]  /*57b0*/  LDG.E.LTC128B R25, desc[UR36][R8.64+0x300] ;  /* 0x0003002408197981 */ /* 0x000164000c1e1920 */
.L_x_227:
[----:B------:R-:W-:Y:S05]  /*57c0*/  BSYNC B1 ;  /* 0x0000000000017941 */ /* 0x000fea0003800000 */
.L_x_226:
        /* <DEDUP_REMOVED lines=8> */
.L_x_229:
[----:B------:R-:W-:Y:S05]  /*5850*/  BSYNC B1 ;  /* 0x0000000000017941 */ /* 0x000fea0003800000 */
.L_x_228:
        /* <DEDUP_REMOVED lines=8> */
.L_x_231:
[----:B------:R-:W-:Y:S05]  /*58e0*/  BSYNC B1 ;  /* 0x0000000000017941 */ /* 0x000fea0003800000 */
.L_x_230:
[----:B0----5:R-:W-:Y:S01]  /*58f0*/  FMUL R13, R25, R156 ;  /* 0x0000009c190d7220 */ /* 0x021fe20000400000 */
[----:B------:R-:W-:Y:S01]  /*5900*/  ISETP.GT.AND P1, PT, R0, RZ, P0 ;  /* 0x000000ff0000720c */ /* 0x000fe20000724270 */
[----:B------:R-:W-:Y:S02]  /*5910*/  BSSY B1, `(.L_x_232) ;  /* 0x0000005000017945 */ /* 0x000fe40003800000 */
[----:B------:R-:W-:-:S05]  /*5920*/  FFMA R13, R124, R155, R13 ;  /* 0x0000009b7c0d7223 */ /* 0x000fca000000000d */
[----:B------:R0:W-:Y:S05]  /*5930*/  @P3 STG.E desc[UR36][R4.64+0x320], R13 ;  /* 0x0003200d04003986 */ /* 0x0001ea000c101924 */
[----:B------:R-:W-:Y:S05]  /*5940*/  @!P1 BRA `(.L_x_233) ;  /* 0x0000000000049947 */ /* 0x000fea0003800000 */
[----:B------:R0:W5:Y:S02]  /*5950*/  LDG.E.LTC128B R25, desc[UR36][R6.64+0x324] ;  /* 0x0003242406197981 */ /* 0x000164000c1e1920 */
.L_x_233:
[----:B------:R-:W-:Y:S05]  /*5960*/  BSYNC B1 ;  /* 0x0000000000017941 */ /* 0x000fea0003800000 */
.L_x_232:
[----:B-----5:R-:W-:Y:S01]  /*5970*/  FMUL R12, R25, R156 ;  /* 0x0000009c190c7220 */ /* 0x020fe20000400000 */
[----:B------:R-:W-:Y:S01]  /*5980*/  ISETP.GT.AND P2, PT, R0, 0x8, P2 ;  /* 0x000000080000780c */ /* 0x000fe20001744270 */
[----:B------:R-:W-:Y:S02]  /*5990*/  BSSY B1, `(.L_x_234) ;  /* 0x0000005000017945 */ /* 0x000fe40003800000 */
[----:B------:R-:W-:-:S05]  /*59a0*/  FFMA R125, R125, R155, R12 ;  /* 0x0000009b7d7d7223 */ /* 0x000fca000000000c */
[----:B------:R0:W-:Y:S05]  /*59b0*/  @P1 STG.E desc[UR36][R4.64+0x324], R125 ;  /* 0x0003247d04001986 */ /* 0x0001ea000c101924 */
[----:B------:R-:W-:Y:S05]  /*59c0*/  @!P2 BRA `(.L_x_235) ;  /* 0x000000000004a947 */ /* 0x000fea0003800000 */
[----:B------:R0:W5:Y:S02]  /*59d0*/  LDG.E.LTC128B R25, desc[UR36][R8.64+0x320] ;  /* 0x0003202408197981 */ /* 0x000164000c1e1920 */
.L_x_235:
[----:B------:R-:W-:Y:S05]  /*59e0*/  BSYNC B1 ;  /* 0x0000000000017941 */ /* 0x000fea0003800000 */
.L_x_234:
        /* <DEDUP_REMOVED lines=8> */
.L_x_237:
[----:B------:R-:W-:Y:S05]  /*5a70*/  BSYNC B1 ;  /* 0x0000000000017941 */ /* 0x000fea0003800000 */
.L_x_236:
        /* <DEDUP_REMOVED lines=8> */
.L_x_239:
[----:B------:R-:W-:Y:S05]  /*5b00*/  BSYNC B1 ;  /* 0x0000000000017941 */ /* 0x000fea0003800000 */
.L_x_238:
[----:B0----5:R-:W-:Y:S01]  /*5b10*/  FMUL R13, R25, R156 ;  /* 0x0000009c190d7220 */ /* 0x021fe20000400000 */
[----:B------:R-:W-:Y:S01]  /*5b20*/  ISETP.GT.AND P0, PT, R0, RZ, P2 ;  /* 0x000000ff0000720c */ /* 0x000fe20001704270 */
[----:B------:R-:W-:Y:S02]  /*5b30*/  BSSY B1, `(.L_x_240) ;  /* 0x0000005000017945 */ /* 0x000fe40003800000 */
[----:B------:R-:W-:-:S05]  /*5b40*/  FFMA R13, R128, R155, R13 ;  /* 0x0000009b800d7223 */ /* 0x000fca000000000d */
[----:B------:R0:W-:Y:S05]  /*5b50*/  @P3 STG.E desc[UR36][R4.64+0x340], R13 ;  /* 0x0003400d04003986 */ /* 0x0001ea000c101924 */
[----:B------:R-:W-:Y:S05]  /*5b60*/  @!P0 BRA `(.L_x_241) ;  /* 0x0000000000048947 */ /* 0x000fea0003800000 */
[----:B------:R0:W5:Y:S02]  /*5b70*/  LDG.E.LTC128B R25, desc[UR36][R6.64+0x344] ;  /* 0x0003442406197981 */ /* 0x000164000c1e1920 */
.L_x_241:
[----:B------:R-:W-:Y:S05]  /*5b80*/  BSYNC B1 ;  /* 0x0000000000017941 */ /* 0x000fea0003800000 */
.L_x_240:
[----:B-----5:R-:W-:Y:S01]  /*5b90*/  FMUL R12, R25, R156 ;  /* 0x0000009c190c7220 */ /* 0x020fe20000400000 */
[----:B------:R-:W-:Y:S01]  /*5ba0*/  ISETP.GT.AND P1, PT, R0, 0x8, P1 ;  /* 0x000000080000780c */ /* 0x000fe20000f24270 */
[----:B------:R-:W-:Y:S02]  /*5bb0*/  BSSY B1, `(.L_x_242) ;  /* 0x0000005000017945 */ /* 0x000fe40003800000 */
[----:B------:R-:W-:-:S05]  /*5bc0*/  FFMA R129, R129, R155, R12 ;  /* 0x0000009b81817223 */ /* 0x000fca000000000c */
[----:B------:R0:W-:Y:S05]  /*5bd0*/  @P0 STG.E desc[UR36][R4.64+0x344], R129 ;  /* 0x0003448104000986 */ /* 0x0001ea000c101924 */
[----:B------:R-:W-:Y:S05]  /*5be0*/  @!P1 BRA `(.L_x_243) ;  /* 0x0000000000049947 */ /* 0x000fea0003800000 */
[----:B------:R0:W5:Y:S02]  /*5bf0*/  LDG.E.LTC128B R25, desc[UR36][R8.64+0x340] ;  /* 0x0003402408197981 */ /* 0x000164000c1e1920 */
.L_x_243:
[----:B------:R-:W-:Y:S05]  /*5c00*/  BSYNC B1 ;  /* 0x0000000000017941 */ /* 0x000fea0003800000 */
.L_x_242:
        /* <DEDUP_REMOVED lines=8> */
.L_x_245:
[----:B------:R-:W-:Y:S05]  /*5c90*/  BSYNC B1 ;  /* 0x0000000000017941 */ /* 0x000fea0003800000 */
.L_x_244:
        /* <DEDUP_REMOVED lines=8> */
.L_x_247:
[----:B------:R-:W-:Y:S05]  /*5d20*/  BSYNC B1 ;  /* 0x0000000000017941 */ /* 0x000fea0003800000 */
.L_x_246:
[----:B0----5:R-:W-:Y:S01]  /*5d30*/  FMUL R13, R25, R156 ;  /* 0x0000009c190d7220 */ /* 0x021fe20000400000 */
[----:B------:R-:W-:Y:S01]  /*5d40*/  ISETP.GT.AND P2, PT, R0, RZ, P1 ;  /* 0x000000ff0000720c */ /* 0x000fe20000f44270 */
[----:B------:R-:W-:Y:S02]  /*5d50*/  BSSY B1, `(.L_x_248) ;  /* 0x0000005000017945 */ /* 0x000fe40003800000 */
[----:B------:R-:W-:-:S05]  /*5d60*/  FFMA R13, R132, R155, R13 ;  /* 0x0000009b840d7223 */ /* 0x000fca000000000d */
[----:B------:R0:W-:Y:S05]  /*5d70*/  @P3 STG.E desc[UR36][R4.64+0x360], R13 ;  /* 0x0003600d04003986 */ /* 0x0001ea000c101924 */
[----:B------:R-:W-:Y:S05]  /*5d80*/  @!P2 BRA `(.L_x_249) ;  /* 0x000000000004a947 */ /* 0x000fea0003800000 */
[----:B------:R0:W5:Y:S02]  /*5d90*/  LDG.E.LTC128B R25, desc[UR36][R6.64+0x364] ;  /* 0x0003642406197981 */ /* 0x000164000c1e1920 */
.L_x_249:
[----:B------:R-:W-:Y:S05]  /*5da0*/  BSYNC B1 ;  /* 0x0000000000017941 */ /* 0x000fea0003800000 */
.L_x_248:
[----:B-----5:R-:W-:Y:S01]  /*5db0*/  FMUL R12, R25, R156 ;  /* 0x0000009c190c7220 */ /* 0x020fe20000400000 */
[----:B------:R-:W-:Y:S01]  /*5dc0*/  ISETP.GT.AND P0, PT, R0, 0x8, P0 ;  /* 0x000000080000780c */ /* 0x000fe20000704270 */
[----:B------:R-:W-:Y:S02]  /*5dd0*/  BSSY B1, `(.L_x_250) ;  /* 0x0000005000017945 */ /* 0x000fe40003800000 */
[----:B------:R-:W-:-:S05]  /*5de0*/  FFMA R133, R133, R155, R12 ;  /* 0x0000009b85857223 */ /* 0x000fca000000000c */
[----:B------:R0:W-:Y:S05]  /*5df0*/  @P2 STG.E desc[UR36][R4.64+0x364], R133 ;  /* 0x0003648504002986 */ /* 0x0001ea000c101924 */
[----:B------:R-:W-:Y:S05]  /*5e00*/  @!P0 BRA `(.L_x_251) ;  /* 0x0000000000048947 */ /* 0x000fea0003800000 */
[----:B------:R0:W5:Y:S02]  /*5e10*/  LDG.E.LTC128B R25, desc[UR36][R8.64+0x360] ;  /* 0x0003602408197981 */ /* 0x000164000c1e1920 */
.L_x_251:
[----:B------:R-:W-:Y:S05]  /*5e20*/  BSYNC B1 ;  /* 0x0000000000017941 */ /* 0x000fea0003800000 */
.L_x_250:
        /* <DEDUP_REMOVED lines=8> */
.L_x_253:
[----:B------:R-:W-:Y:S05]  /*5eb0*/  BSYNC B1 ;  /* 0x0000000000017941 */ /* 0x000fea0003800000 */
.L_x_252:
        /* <DEDUP_REMOVED lines=8> */
.L_x_255:
[----:B------:R-:W-:Y:S05]  /*5f40*/  BSYNC B1 ;  /* 0x0000000000017941 */ /* 0x000fea0003800000 */
.L_x_254:
[----:B0----5:R-:W-:Y:S01]  /*5f50*/  FMUL R13, R25, R156 ;  /* 0x0000009c190d7220 */ /* 0x021fe20000400000 */
[----:B------:R-:W-:Y:S01]  /*5f60*/  ISETP.GT.AND P1, PT, R0, RZ, P0 ;  /* 0x000000ff0000720c */ /* 0x000fe20000724270 */
[----:B------:R-:W-:Y:S02]  /*5f70*/  BSSY B1, `(.L_x_256) ;  /* 0x0000005000017945 */ /* 0x000fe40003800000 */
[----:B------:R-:W-:-:S05]  /*5f80*/  FFMA R13, R136, R155, R13 ;  /* 0x0000009b880d7223 */ /* 0x000fca000000000d */
[----:B------:R0:W-:Y:S05]  /*5f90*/  @P3 STG.E desc[UR36][R4.64+0x380], R13 ;  /* 0x0003800d04003986 */ /* 0x0001ea000c101924 */
[----:B------:R-:W-:Y:S05]  /*5fa0*/  @!P1 BRA `(.L_x_257) ;  /* 0x0000000000049947 */ /* 0x000fea0003800000 */
[----:B------:R0:W5:Y:S02]  /*5fb0*/  LDG.E.LTC128B R25, desc[UR36][R6.64+0x384] ;  /* 0x0003842406197981 */ /* 0x000164000c1e1920 */
.L_x_257:
[----:B------:R-:W-:Y:S05]  /*5fc0*/  BSYNC B1 ;  /* 0x0000000000017941 */ /* 0x000fea0003800000 */
.L_x_256:
[----:B-----5:R-:W-:Y:S01]  /*5fd0*/  FMUL R12, R25, R156 ;  /* 0x0000009c190c7220 */ /* 0x020fe20000400000 */
[----:B------:R-:W-:Y:S01]  /*5fe0*/  ISETP.GT.AND P2, PT, R0, 0x8, P2 ;  /* 0x000000080000780c */ /* 0x000fe20001744270 */
[----:B------:R-:W-:Y:S02]  /*5ff0*/  BSSY B1, `(.L_x_258) ;  /* 0x0000005000017945 */ /* 0x000fe40003800000 */
[----:B------:R-:W-:-:S05]  /*6000*/  FFMA R137, R137, R155, R12 ;  /* 0x0000009b89897223 */ /* 0x000fca000000000c */
[----:B------:R0:W-:Y:S05]  /*6010*/  @P1 STG.E desc[UR36][R4.64+0x384], R137 ;  /* 0x0003848904001986 */ /* 0x0001ea000c101924 */
[----:B------:R-:W-:Y:S05]  /*6020*/  @!P2 BRA `(.L_x_259) ;  /* 0x000000000004a947 */ /* 0x000fea0003800000 */
[----:B------:R0:W5:Y:S02]  /*6030*/  LDG.E.LTC128B R25, desc[UR36][R8.64+0x380] ;  /* 0x0003802408197981 */ /* 0x000164000c1e1920 */
.L_x_259:
[----:B------:R-:W-:Y:S05]  /*6040*/  BSYNC B1 ;  /* 0x0000000000017941 */ /* 0x000fea0003800000 */
.L_x_258:
        /* <DEDUP_REMOVED lines=8> */
.L_x_261:
[----:B------:R-:W-:Y:S05]  /*60d0*/  BSYNC B1 ;  /* 0x0000000000017941 */ /* 0x000fea0003800000 */
.L_x_260:
        /* <DEDUP_REMOVED lines=8> */
.L_x_263:
[----:B------:R-:W-:Y:S05]  /*6160*/  BSYNC B1 ;  /* 0x0000000000017941 */ /* 0x000fea0003800000 */
.L_x_262:
[----:B0----5:R-:W-:Y:S01]  /*6170*/  FMUL R13, R25, R156 ;  /* 0x0000009c190d7220 */ /* 0x021fe20000400000 */
[----:B------:R-:W-:Y:S01]  /*6180*/  ISETP.GT.AND P0, PT, R0, RZ, P2 ;  /* 0x000000ff0000720c */ /* 0x000fe20001704270 */
[----:B------:R-:W-:Y:S02]  /*6190*/  BSSY B1, `(.L_x_264) ;  /* 0x0000005000017945 */ /* 0x000fe40003800000 */
[----:B------:R-:W-:-:S05]  /*61a0*/  FFMA R13, R140, R155, R13 ;  /* 0x0000009b8c0d7223 */ /* 0x000fca000000000d */
[----:B------:R0:W-:Y:S05]  /*61b0*/  @P3 STG.E desc[UR36][R4.64+0x3a0], R13 ;  /* 0x0003a00d04003986 */ /* 0x0001ea000c101924 */
[----:B------:R-:W-:Y:S05]  /*61c0*/  @!P0 BRA `(.L_x_265) ;  /* 0x0000000000048947 */ /* 0x000fea0003800000 */
[----:B------:R0:W5:Y:S02]  /*61d0*/  LDG.E.LTC128B R25, desc[UR36][R6.64+0x3a4] ;  /* 0x0003a42406197981 */ /* 0x000164000c1e1920 */
.L_x_265:
[----:B------:R-:W-:Y:S05]  /*61e0*/  BSYNC B1 ;  /* 0x0000000000017941 */ /* 0x000fea0003800000 */
.L_x_264:
[----:B-----5:R-:W-:Y:S01]  /*61f0*/  FMUL R12, R25, R156 ;  /* 0x0000009c190c7220 */ /* 0x020fe20000400000 */
[----:B------:R-:W-:Y:S01]  /*6200*/  ISETP.GT.AND P1, PT, R0, 0x8, P1 ;  /* 0x000000080000780c */ /* 0x000fe20000f24270 */
[----:B------:R-:W-:Y:S02]  /*6210*/  BSSY B1, `(.L_x_266) ;  /* 0x0000005000017945 */ /* 0x000fe40003800000 */
[----:B------:R-:W-:-:S05]  /*6220*/  FFMA R141, R141, R155, R12 ;  /* 0x0000009b8d8d7223 */ /* 0x000fca000000000c */
[----:B------:R0:W-:Y:S05]  /*6230*/  @P0 STG.E desc[UR36][R4.64+0x3a4], R141 ;  /* 0x0003a48d04000986 */ /* 0x0001ea000c101924 */
[----:B------:R-:W-:Y:S05]  /*6240*/  @!P1 BRA `(.L_x_267) ;  /* 0x0000000000049947 */ /* 0x000fea0003800000 */
[----:B------:R0:W5:Y:S02]  /*6250*/  LDG.E.LTC128B R25, desc[UR36][R8.64+0x3a0] ;  /* 0x0003a02408197981 */ /* 0x000164000c1e1920 */
.L_x_267:
[----:B------:R-:W-:Y:S05]  /*6260*/  BSYNC B1 ;  /* 0x0000000000017941 */ /* 0x000fea0003800000 */
.L_x_266:
        /* <DEDUP_REMOVED lines=8> */
.L_x_269:
[----:B------:R-:W-:Y:S05]  /*62f0*/  BSYNC B1 ;  /* 0x0000000000017941 */ /* 0x000fea0003800000 */
.L_x_268:
        /* <DEDUP_REMOVED lines=8> */
.L_x_271:
[----:B------:R-:W-:Y:S05]  /*6380*/  BSYNC B1 ;  /* 0x0000000000017941 */ /* 0x000fea0003800000 */
.L_x_270:
[----:B0----5:R-:W-:Y:S01]  /*6390*/  FMUL R13, R25, R156 ;  /* 0x0000009c190d7220 */ /* 0x021fe20000400000 */
[----:B------:R-:W-:Y:S01]  /*63a0*/  ISETP.GT.AND P2, PT, R0, RZ, P1 ;  /* 0x000000ff0000720c */ /* 0x000fe20000f44270 */
[----:B------:R-:W-:Y:S02]  /*63b0*/  BSSY B1, `(.L_x_272) ;  /* 0x0000005000017945 */ /* 0x000fe40003800000 */
[----:B------:R-:W-:-:S05]  /*63c0*/  FFMA R13, R144, R155, R13 ;  /* 0x0000009b900d7223 */ /* 0x000fca000000000d */
[----:B------:R0:W-:Y:S05]  /*63d0*/  @P3 STG.E desc[UR36][R4.64+0x3c0], R13 ;  /* 0x0003c00d04003986 */ /* 0x0001ea000c101924 */
[----:B------:R-:W-:Y:S05]  /*63e0*/  @!P2 BRA `(.L_x_273) ;  /* 0x000000000004a947 */ /* 0x000fea0003800000 */
[----:B------:R0:W5:Y:S02]  /*63f0*/  LDG.E.LTC128B R25, desc[UR36][R6.64+0x3c4] ;  /* 0x0003c42406197981 */ /* 0x000164000c1e1920 */
.L_x_273:
[----:B------:R-:W-:Y:S05]  /*6400*/  BSYNC B1 ;  /* 0x0000000000017941 */ /* 0x000fea0003800000 */
.L_x_272:
[----:B-----5:R-:W-:Y:S01]  /*6410*/  FMUL R12, R25, R156 ;  /* 0x0000009c190c7220 */ /* 0x020fe20000400000 */
[----:B------:R-:W-:Y:S01]  /*6420*/  ISETP.GT.AND P0, PT, R0, 0x8, P0 ;  /* 0x000000080000780c */ /* 0x000fe20000704270 */
[----:B------:R-:W-:Y:S02]  /*6430*/  BSSY B1, `(.L_x_274) ;  /* 0x0000005000017945 */ /* 0x000fe40003800000 */
[----:B------:R-:W-:-:S05]  /*6440*/  FFMA R145, R145, R155, R12 ;  /* 0x0000009b91917223 */ /* 0x000fca000000000c */
[----:B------:R0:W-:Y:S05]  /*6450*/  @P2 STG.E desc[UR36][R4.64+0x3c4], R145 ;  /* 0x0003c49104002986 */ /* 0x0001ea000c101924 */
[----:B------:R-:W-:Y:S05]  /*6460*/  @!P0 BRA `(.L_x_275) ;  /* 0x0000000000048947 */ /* 0x000fea0003800000 */
[----:B------:R0:W5:Y:S02]  /*6470*/  LDG.E.LTC128B R25, desc[UR36][R8.64+0x3c0] ;  /* 0x0003c02408197981 */ /* 0x000164000c1e1920 */
.L_x_275:
[----:B------:R-:W-:Y:S05]  /*6480*/  BSYNC B1 ;  /* 0x0000000000017941 */ /* 0x000fea0003800000 */
.L_x_274:
        /* <DEDUP_REMOVED lines=8> */
.L_x_277:
[----:B------:R-:W-:Y:S05]  /*6510*/  BSYNC B1 ;  /* 0x0000000000017941 */ /* 0x000fea0003800000 */
.L_x_276:
        /* <DEDUP_REMOVED lines=8> */
.L_x_279:
[----:B------:R-:W-:Y:S05]  /*65a0*/  BSYNC B1 ;  /* 0x0000000000017941 */ /* 0x000fea0003800000 */
.L_x_278:
[----:B-----5:R-:W-:Y:S01]  /*65b0*/  FMUL R3, R25, R156 ;  /* 0x0000009c19037220 */ /* 0x020fe20000400000 */
[----:B------:R-:W-:Y:S01]  /*65c0*/  ISETP.GT.AND P1, PT, R0, RZ, P0 ;  /* 0x000000ff0000720c */ /* 0x000fe20000724270 */
[----:B------:R-:W-:Y:S02]  /*65d0*/  BSSY B1, `(.L_x_280) ;  /* 0x0000005000017945 */ /* 0x000fe40003800000 */
[----:B------:R-:W-:-:S05]  /*65e0*/  FFMA R3, R148, R155, R3 ;  /* 0x0000009b94037223 */ /* 0x000fca0000000003 */
[----:B------:R0:W-:Y:S05]  /*65f0*/  @P3 STG.E desc[UR36][R4.64+0x3e0], R3 ;  /* 0x0003e00304003986 */ /* 0x0001ea000c101924 */
[----:B------:R-:W-:Y:S05]  /*6600*/  @!P1 BRA `(.L_x_281) ;  /* 0x0000000000049947 */ /* 0x000fea0003800000 */
[----:B------:R0:W5:Y:S02]  /*6610*/  LDG.E.LTC128B R25, desc[UR36][R6.64+0x3e4] ;  /* 0x0003e42406197981 */ /* 0x000164000c1e1920 */
.L_x_281:
[----:B------:R-:W-:Y:S05]  /*6620*/  BSYNC B1 ;  /* 0x0000000000017941 */ /* 0x000fea0003800000 */
.L_x_280:
[----:B0---45:R-:W-:Y:S01]  /*6630*/  FMUL R6, R25, R156 ;  /* 0x0000009c19067220 */ /* 0x031fe20000400000 */
[----:B------:R-:W-:Y:S01]  /*6640*/  ISETP.GT.AND P2, PT, R0, 0x8, P2 ;  /* 0x000000080000780c */ /* 0x000fe20001744270 */
[----:B------:R-:W-:Y:S02]  /*6650*/  BSSY B1, `(.L_x_282) ;  /* 0x0000005000017945 */ /* 0x000fe40003800000 */
[----:B------:R-:W-:-:S05]  /*6660*/  FFMA R149, R149, R155, R6 ;  /* 0x0000009b95957223 */ /* 0x000fca0000000006 */
[----:B------:R0:W-:Y:S05]  /*6670*/  @P1 STG.E desc[UR36][R4.64+0x3e4], R149 ;  /* 0x0003e49504001986 */ /* 0x0001ea000c101924 */
[----:B------:R-:W-:Y:S05]  /*6680*/  @!P2 BRA `(.L_x_283) ;  /* 0x000000000004a947 */ /* 0x000fea0003800000 */
[----:B------:R4:W5:Y:S02]  /*6690*/  LDG.E.LTC128B R25, desc[UR36][R8.64+0x3e0] ;  /* 0x0003e02408197981 */ /* 0x000964000c1e1920 */
.L_x_283:
[----:B------:R-:W-:Y:S05]  /*66a0*/  BSYNC B1 ;  /* 0x0000000000017941 */ /* 0x000fea0003800000 */
.L_x_282:
[----:B-----5:R-:W-:Y:S01]  /*66b0*/  FMUL R3, R25, R156 ;  /* 0x0000009c19037220 */ /* 0x020fe20000400000 */
[----:B01----:R-:W-:Y:S01]  /*66c0*/  @P2 IMAD.MOV.U32 R4, RZ, RZ, R10 ;  /* 0x000000ffff042224 */ /* 0x003fe200078e000a */
[----:B------:R-:W-:Y:S01]  /*66d0*/  ISETP.GT.AND P0, PT, R0, 0x8, P0 ;  /* 0x000000080000780c */ /* 0x000fe20000704270 */
[----:B------:R-:W-:Y:S02]  /*66e0*/  @P2 IMAD.MOV.U32 R5, RZ, RZ, R11 ;  /* 0x000000ffff052224 */ /* 0x000fe400078e000b */
[----:B------:R-:W-:Y:S01]  /*66f0*/  FFMA R3, R150, R155, R3 ;  /* 0x0000009b96037223 */ /* 0x000fe20000000003 */
[----:B------:R-:W-:Y:S04]  /*6700*/  BSSY B1, `(.L_x_284) ;  /* 0x0000004000017945 */ /* 0x000fe80003800000 */
[----:B------:R0:W-:Y:S05]  /*6710*/  @P2 STG.E desc[UR36][R4.64+0x3e0], R3 ;  /* 0x0003e00304002986 */ /* 0x0001ea000c101924 */
[----:B------:R-:W-:Y:S05]  /*6720*/  @!P0 BRA `(.L_x_285) ;  /* 0x0000000000048947 */ /* 0x000fea0003800000 */
[----:B------:R1:W5:Y:S02]  /*6730*/  LDG.E.LTC128B R25, desc[UR36][R8.64+0x3e4] ;  /* 0x0003e42408197981 */ /* 0x000364000c1e1920 */
.L_x_285:
[----:B------:R-:W-:Y:S05]  /*6740*/  BSYNC B1 ;  /* 0x0000000000017941 */ /* 0x000fea0003800000 */
.L_x_284:
[----:B-----5:R-:W-:-:S04]  /*6750*/  FMUL R0, R25, R156 ;  /* 0x0000009c19007220 */ /* 0x020fc80000400000 */
[----:B------:R-:W-:Y:S01]  /*6760*/  FFMA R151, R151, R155, R0 ;  /* 0x0000009b97977223 */ /* 0x000fe20000000000 */
[----:B------:R-:W-:Y:S06]  /*6770*/  @!P0 BRA `(.L_x_286) ;  /* 0x0000001c00208947 */ /* 0x000fec0003800000 */
[----:B------:R0:W-:Y:S01]  /*6780*/  STG.E desc[UR36][R10.64+0x3e4], R151 ;  /* 0x0003e4970a007986 */ /* 0x0001e2000c101924 */
[----:B------:R-:W-:Y:S05]  /*6790*/  BRA `(.L_x_286) ;  /* 0x0000001c00187947 */ /* 0x000fea0003800000 */
.L_x_33:
[----:B------:R-:W-:Y:S01]  /*67a0*/  ISETP.GT.AND P3, PT, R3, 0x1, PT ;  /* 0x000000010300780c */ /* 0x000fe20003f64270 */
[----:B------:R-:W-:Y:S01]  /*67b0*/  ULDC.64 UR4, c[0x0][0x5c0] ;  /* 0x0001700000047ab9 */ /* 0x000fe20000000a00 */
[-C--:B------:R-:W-:Y:S01]  /*67c0*/  FMUL R9, R24, R155.reuse ;  /* 0x0000009b18097220 */ /* 0x080fe20000400000 */
[----:B------:R-:W-:Y:S01]  /*67d0*/  LEA R4, P1, R162, UR4, 0x2 ;  /* 0x00000004a2047c11 */ /* 0x000fe2000f8210ff */
[-C--:B------:R-:W-:Y:S01]  /*67e0*/  FMUL R25, R25, R155.reuse ;  /* 0x0000009b19197220 */ /* 0x080fe20000400000 */
[----:B------:R-:W-:Y:S01]  /*67f0*/  ISETP.GT.AND P2, PT, R0, RZ, P3 ;  /* 0x000000ff0000720c */ /* 0x000fe20001f44270 */
[-C--:B------:R-:W-:Y:S01]  /*6800*/  FMUL R27, R27, R155.reuse ;  /* 0x0000009b1b1b7220 */ /* 0x080fe20000400000 */
[----:B------:R-:W-:Y:S01]  /*6810*/  LEA.HI.X R5, R162, UR5, R171, 0x2, P1 ;  /* 0x00000005a2057c11 */ /* 0x000fe200088f14ab */
[-C--:B------:R-:W-:Y:S01]  /*6820*/  FMUL R29, R29, R155.reuse ;  /* 0x0000009b1d1d7220 */ /* 0x080fe20000400000 */
[----:B------:R-:W-:Y:S01]  /*6830*/  ISETP.GT.AND P0, PT, R0, 0x8, P0 ;  /* 0x000000080000780c */ /* 0x000fe20000704270 */
[-C--:B------:R-:W-:Y:S01]  /*6840*/  FMUL R31, R31, R155.reuse ;  /* 0x0000009b1f1f7220 */ /* 0x080fe20000400000 */
[----:B------:R-:W-:Y:S01]  /*6850*/  ISETP.GT.AND P5, PT, R3, 0x8, PT ;  /* 0x000000080300780c */ /* 0x000fe20003fa4270 */
[----:B------:R0:W-:Y:S01]  /*6860*/  @P4 STG.E desc[UR36][R4.64], R9 ;  /* 0x0000000904004986 */ /* 0x0001e2000c101924 */
[C---:B------:R-:W-:Y:S01]  /*6870*/  SHF.L.U64.HI R11, R10.reuse, 0x5, R11 ;  /* 0x000000050a0b7819 */ /* 0x040fe2000001020b */
[-C--:B------:R-:W-:Y:S01]  /*6880*/  FMUL R33, R33, R155.reuse ;  /* 0x0000009b21217220 */ /* 0x080fe20000400000 */
[----:B------:R-:W-:Y:S01]  /*6890*/  LEA R6, P1, R10, R4, 0x5 ;  /* 0x000000040a067211 */ /* 0x000fe200078228ff */
[-C--:B------:R-:W-:Y:S01]  /*68a0*/  FMUL R35, R35, R155.reuse ;  /* 0x0000009b23237220 */ /* 0x080fe20000400000 */
[C---:B------:R-:W-:Y:S01]  /*68b0*/  ISETP.GT.AND P3, PT, R0.reuse, 0x8, P3 ;  /* 0x000000080000780c */ /* 0x040fe20001f64270 */
[----:B------:R-:W-:Y:S01]  /*68c0*/  @P2 STG.E desc[UR36][R4.64+0x4], R25 ;  /* 0x0000041904002986 */ /* 0x000fe2000c101924 */
[----:B------:R-:W-:Y:S01]  /*68d0*/  ISETP.GT.AND P4, PT, R3, 0x9, PT ;  /* 0x000000090300780c */ /* 0x000fe20003f84270 */
[----:B------:R-:W-:Y:S01]  /*68e0*/  IMAD.X R7, R11, 0x1, R5, P1 ;  /* 0x000000010b077824 */ /* 0x000fe200008e0605 */
[----:B------:R-:W-:Y:S01]  /*68f0*/  ISETP.GT.AND P2, PT, R0, RZ, P5 ;  /* 0x000000ff0000720c */ /* 0x000fe20002f44270 */
[-C--:B------:R-:W-:Y:S01]  /*6900*/  FMUL R11, R28, R155.reuse ;  /* 0x0000009b1c0b7220 */ /* 0x080fe20000400000 */
[----:B------:R-:W-:Y:S01]  /*6910*/  ISETP.GT.AND P1, PT, R0, RZ, P4 ;  /* 0x000000ff0000720c */ /* 0x000fe20002724270 */
[-C--:B0-----:R-:W-:Y:S01]  /*6920*/  FMUL R9, R26, R155.reuse ;  /* 0x0000009b1a097220 */ /* 0x081fe20000400000 */
[C---:B------:R-:W-:Y:S01]  /*6930*/  ISETP.GT.AND P4, PT, R0.reuse, 0x8, P4 ;  /* 0x000000080000780c */ /* 0x040fe20002784270 */
[-C--:B------:R-:W-:Y:S01]  /*6940*/  FMUL R37, R37, R155.reuse ;  /* 0x0000009b25257220 */ /* 0x080fe20000400000 */
[-C--:B------:R-:W-:Y:S01]  /*6950*/  FMUL R39, R39, R155.reuse ;  /* 0x0000009b27277220 */ /* 0x080fe20000400000 */
[-C--:B------:R-:W-:Y:S01]  /*6960*/  FMUL R41, R41, R155.reuse ;  /* 0x0000009b29297220 */ /* 0x080fe20000400000 */
[----:B------:R0:W-:Y:S01]  /*6970*/  @P0 STG.E desc[UR36][R6.64], R9 ;  /* 0x0000000906000986 */ /* 0x0001e2000c101924 */
[C---:B------:R-:W-:Y:S01]  /*6980*/  ISETP.GT.AND P0, PT, R0.reuse, 0x8, P5 ;  /* 0x000000080000780c */ /* 0x040fe20002f04270 */
[-C--:B------:R-:W-:Y:S01]  /*6990*/  FMUL R43, R43, R155.reuse ;  /* 0x0000009b2b2b7220 */ /* 0x080fe20000400000 */
[C---:B------:R-:W-:Y:S01]  /*69a0*/  ISETP.GT.AND P5, PT, R3.reuse, 0x10, PT ;  /* 0x000000100300780c */ /* 0x040fe20003fa4270 */
[----:B------:R-:W-:Y:S01]  /*69b0*/  @P3 STG.E desc[UR36][R6.64+0x4], R27 ;  /* 0x0000041b06003986 */ /* 0x000fe2000c101924 */
[----:B------:R-:W-:Y:S01]  /*69c0*/  ISETP.GT.AND P3, PT, R3, 0x11, PT ;  /* 0x000000110300780c */ /* 0x000fe20003f64270 */
[-C--:B------:R-:W-:Y:S01]  /*69d0*/  FMUL R45, R45, R155.reuse ;  /* 0x0000009b2d2d7220 */ /* 0x080fe20000400000 */
[-C--:B------:R-:W-:Y:S01]  /*69e0*/  FMUL R47, R47, R155.reuse ;  /* 0x0000009b2f2f7220 */ /* 0x080fe20000400000 */
[----:B------:R1:W-:Y:S01]  /*69f0*/  @P2 STG.E desc[UR36][R4.64+0x20], R11 ;  /* 0x0000200b04002986 */ /* 0x0003e2000c101924 */
[----:B------:R-:W-:Y:S01]  /*6a00*/  ISETP.GT.AND P2, PT, R0, RZ, P5 ;  /* 0x000000ff0000720c */ /* 0x000fe20002f44270 */
[-C--:B------:R-:W-:Y:S01]  /*6a10*/  FMUL R49, R49, R155.reuse ;  /* 0x0000009b31317220 */ /* 0x080fe20000400000 */
[-C--:B------:R-:W-:Y:S01]  /*6a20*/  FMUL R51, R51, R155.reuse ;  /* 0x0000009b33337220 */ /* 0x080fe20000400000 */
[----:B------:R-:W-:Y:S01]  /*6a30*/  @P1 STG.E desc[UR36][R4.64+0x24], R29 ;  /* 0x0000241d04001986 */ /* 0x000fe2000c101924 */
[-C--:B0-----:R-:W-:Y:S01]  /*6a40*/  FMUL R9, R30, R155.reuse ;  /* 0x0000009b1e097220 */ /* 0x081fe20000400000 */
[C---:B------:R-:W-:Y:S01]  /*6a50*/  ISETP.GT.AND P1, PT, R0.reuse, RZ, P3 ;  /* 0x000000ff0000720c */ /* 0x040fe20001f24270 */
[-C--:B------:R-:W-:Y:S01]  /*6a60*/  FMUL R53, R53, R155.reuse ;  /* 0x0000009b35357220 */ /* 0x080fe20000400000 */
[C---:B------:R-:W-:Y:S01]  /*6a70*/  ISETP.GT.AND P3, PT, R0.reuse, 0x8, P3 ;  /* 0x000000080000780c */ /* 0x040fe20001f64270 */
[-C--:B------:R-:W-:Y:S01]  /*6a80*/  FMUL R55, R55, R155.reuse ;  /* 0x0000009b37377220 */ /* 0x080fe20000400000 */
[----:B------:R0:W-:Y:S01]  /*6a90*/  @P0 STG.E desc[UR36][R6.64+0x20], R9 ;  /* 0x0000200906000986 */ /* 0x0001e2000c101924 */
[----:B------:R-:W-:Y:S01]  /*6aa0*/  ISETP.GT.AND P0, PT, R0, 0x8, P5 ;  /* 0x000000080000780c */ /* 0x000fe20002f04270 */
[-C--:B-1----:R-:W-:Y:S01]  /*6ab0*/  FMUL R11, R32, R155.reuse ;  /* 0x0000009b200b7220 */ /* 0x082fe20000400000 */
        /* <DEDUP_REMOVED lines=143> */
[----:B-1----:R-:W-:Y:S01]  /*73b0*/  FMUL R11, R64, R155 ;  /* 0x0000009b400b7220 */ /* 0x002fe20000400000 */
[C---:B------:R-:W-:Y:S01]  /*73c0*/  ISETP.GT.AND P5, PT, R3.reuse, 0x58, PT ;  /* 0x000000580300780c */ /* 0x040fe20003fa4270 */
[----:B------:R-:W-:Y:S01]  /*73d0*/  @P4 STG.E desc[UR36][R6.64+0x124], R63 ;  /* 0x0001243f06004986 */ /* 0x000fe2000c101924 */
[----:B------:R-:W-:-:S03]  /*73e0*/  ISETP.GT.AND P4, PT, R3, 0x59, PT ;  /* 0x000000590300780c */ /* 0x000fc60003f84270 */
[----:B------:R1:W-:Y:S01]  /*73f0*/  @P2 STG.E desc[UR36][R4.64+0x140], R11 ;  /* 0x0001400b04002986 */ /* 0x0003e2000c101924 */
[----:B------:R-:W-:-:S03]  /*7400*/  ISETP.GT.AND P2, PT, R0, RZ, P5 ;  /* 0x000000ff0000720c */ /* 0x000fc60002f44270 */
[----:B------:R-:W-:Y:S01]  /*7410*/  @P1 STG.E desc[UR36][R4.64+0x144], R65 ;  /* 0x0001444104001986 */ /* 0x000fe2000c101924 */
[-C--:B0-----:R-:W-:Y:S01]  /*7420*/  FMUL R9, R66, R155.reuse ;  /* 0x0000009b42097220 */ /* 0x081fe20000400000 */
[C---:B------:R-:W-:Y:S02]  /*7430*/  ISETP.GT.AND P1, PT, R0.reuse, RZ, P4 ;  /* 0x000000ff0000720c */ /* 0x040fe40002724270 */
[C---:B------:R-:W-:Y:S02]  /*7440*/  ISETP.GT.AND P4, PT, R0.reuse, 0x8, P4 ;  /* 0x000000080000780c */ /* 0x040fe40002784270 */
        /* <DEDUP_REMOVED lines=93> */
[----:B------:R-:W-:Y:S01]  /*7a20*/  ISETP.GT.AND P1, PT, R0, RZ, P4 ;  /* 0x000000ff0000720c */ /* 0x000fe20002724270 */
[----:B0-----:R-:W-:Y:S01]  /*7a30*/  FMUL R9, R98, R155 ;  /* 0x0000009b62097220 */ /* 0x001fe20000400000 */
[----:B------:R-:W-:-:S04]  /*7a40*/  ISETP.GT.AND P4, PT, R0, 0x8, P4 ;  /* 0x000000080000780c */ /* 0x000fc80002784270 */
[----:B------:R0:W-:Y:S01]  /*7a50*/  @P0 STG.E desc[UR36][R6.64+0x240], R9 ;  /* 0x0002400906000986 */ /* 0x0001e2000c101924 */
[----:B-1----:R-:W-:Y:S01]  /*7a60*/  FMUL R11, R100, R155 ;  /* 0x0000009b640b7220 */ /* 0x002fe20000400000 */
[----:B------:R-:W-:Y:S02]  /*7a70*/  ISETP.GT.AND P0, PT, R0, 0x8, P5 ;  /* 0x000000080000780c */ /* 0x000fe40002f04270 */
[----:B------:R-:W-:Y:S01]  /*7a80*/  @P3 STG.E desc[UR36][R6.64+0x244], R99 ;  /* 0x0002446306003986 */ /* 0x000fe2000c101924 */
[----:B------:R-:W-:-:S03]  /*7a90*/  ISETP.GT.AND P5, PT, R3, 0xa0, PT ;  /* 0x000000a00300780c */ /* 0x000fc60003fa4270 */
[----:B------:R1:W-:Y:S01]  /*7aa0*/  @P2 STG.E desc[UR36][R4.64+0x260], R11 ;  /* 0x0002600b04002986 */ /* 0x0003e2000c101924 */
[----:B------:R-:W-:Y:S02]  /*7ab0*/  ISETP.GT.AND P2, PT, R3, 0xa1, PT ;  /* 0x000000a10300780c */ /* 0x000fe40003f44270 */
[C---:B------:R-:W-:Y:S01]  /*7ac0*/  ISETP.GT.AND P3, PT, R0.reuse, RZ, P5 ;  /* 0x000000ff0000720c */ /* 0x040fe20002f64270 */
[----:B------:R-:W-:Y:S01]  /*7ad0*/  @P1 STG.E desc[UR36][R4.64+0x264], R101 ;  /* 0x0002646504001986 */ /* 0x000fe2000c101924 */
[----:B------:R-:W-:Y:S01]  /*7ae0*/  ISETP.GT.AND P1, PT, R0, RZ, P2 ;  /* 0x000000ff0000720c */ /* 0x000fe20001724270 */
[----:B0-----:R-:W-:Y:S01]  /*7af0*/  FMUL R9, R102, R155 ;  /* 0x0000009b66097220 */ /* 0x001fe20000400000 */
[----:B------:R-:W-:-:S04]  /*7b00*/  ISETP.GT.AND P2, PT, R0, 0x8, P2 ;  /* 0x000000080000780c */ /* 0x000fc80001744270 */
[----:B------:R0:W-:Y:S01]  /*7b10*/  @P0 STG.E desc[UR36][R6.64+0x260], R9 ;  /* 0x0002600906000986 */ /* 0x0001e2000c101924 */
[----:B-1----:R-:W-:Y:S01]  /*7b20*/  FMUL R11, R104, R155 ;  /* 0x0000009b680b7220 */ /* 0x002fe20000400000 */
[----:B------:R-:W-:Y:S02]  /*7b30*/  ISETP.GT.AND P0, PT, R0, 0x8, P5 ;  /* 0x000000080000780c */ /* 0x000fe40002f04270 */
[----:B------:R-:W-:Y:S04]  /*7b40*/  @P4 STG.E desc[UR36][R6.64+0x264], R103 ;  /* 0x0002646706004986 */ /* 0x000fe8000c101924 */
[----:B------:R1:W-:Y:S01]  /*7b50*/  @P3 STG.E desc[UR36][R4.64+0x280], R11 ;  /* 0x0002800b04003986 */ /* 0x0003e2000c101924 */
[----:B------:R-:W-:-:S03]  /*7b60*/  ISETP.GT.AND P3, PT, R3, 0xa8, PT ;  /* 0x000000a80300780c */ /* 0x000fc60003f64270 */
[----:B------:R-:W-:Y:S01]  /*7b70*/  @P1 STG.E desc[UR36][R4.64+0x284], R105 ;  /* 0x0002846904001986 */ /* 0x000fe2000c101924 */
[----:B------:R-:W-:Y:S01]  /*7b80*/  ISETP.GT.AND P1, PT, R3, 0xa9, PT ;  /* 0x000000a90300780c */ /* 0x000fe20003f24270 */
[-C--:B0-----:R-:W-:Y:S01]  /*7b90*/  FMUL R9, R106, R155.reuse ;  /* 0x0000009b6a097220 */ /* 0x081fe20000400000 */
[C---:B------:R-:W-:Y:S02]  /*7ba0*/  ISETP.GT.AND P5, PT, R0.reuse, RZ, P3 ;  /* 0x000000ff0000720c */ /* 0x040fe40001fa4270 */
[----:B------:R-:W-:Y:S02]  /*7bb0*/  ISETP.GT.AND P4, PT, R0, RZ, P1 ;  /* 0x000000ff0000720c */ /* 0x000fe40000f84270 */
[----:B------:R0:W-:Y:S01]  /*7bc0*/  @P0 STG.E desc[UR36][R6.64+0x280], R9 ;  /* 0x0002800906000986 */ /* 0x0001e2000c101924 */
[----:B-1----:R-:W-:Y:S01]  /*7bd0*/  FMUL R11, R108, R155 ;  /* 0x0000009b6c0b7220 */ /* 0x002fe20000400000 */
[C---:B------:R-:W-:Y:S02]  /*7be0*/  ISETP.GT.AND P3, PT, R0.reuse, 0x8, P3 ;  /* 0x000000080000780c */ /* 0x040fe40001f64270 */
[----:B------:R-:W-:Y:S01]  /*7bf0*/  @P2 STG.E desc[UR36][R6.64+0x284], R107 ;  /* 0x0002846b06002986 */ /* 0x000fe2000c101924 */
[----:B------:R-:W-:-:S02]  /*7c00*/  ISETP.GT.AND P1, PT, R0, 0x8, P1 ;  /* 0x000000080000780c */ /* 0x000fc40000f24270 */
[C---:B------:R-:W-:Y:S02]  /*7c10*/  ISETP.GT.AND P0, PT, R3.reuse, 0xb0, PT ;  /* 0x000000b00300780c */ /* 0x040fe40003f04270 */
[C---:B------:R-:W-:Y:S01]  /*7c20*/  ISETP.GT.AND P2, PT, R3.reuse, 0xb1, PT ;  /* 0x000000b10300780c */ /* 0x040fe20003f44270 */
[----:B------:R1:W-:Y:S01]  /*7c30*/  @P5 STG.E desc[UR36][R4.64+0x2a0], R11 ;  /* 0x0002a00b04005986 */ /* 0x0003e2000c101924 */
[----:B------:R-:W-:Y:S01]  /*7c40*/  ISETP.GT.AND P5, PT, R0, RZ, P0 ;  /* 0x000000ff0000720c */ /* 0x000fe200007a4270 */
[-C--:B0-----:R-:W-:Y:S01]  /*7c50*/  FMUL R9, R110, R155.reuse ;  /* 0x0000009b6e097220 */ /* 0x081fe20000400000 */
[C---:B------:R-:W-:Y:S01]  /*7c60*/  ISETP.GT.AND P0, PT, R0.reuse, 0x8, P0 ;  /* 0x000000080000780c */ /* 0x040fe20000704270 */
[----:B------:R-:W-:Y:S01]  /*7c70*/  @P4 STG.E desc[UR36][R4.64+0x2a4], R109 ;  /* 0x0002a46d04004986 */ /* 0x000fe2000c101924 */
[C---:B------:R-:W-:Y:S02]  /*7c80*/  ISETP.GT.AND P4, PT, R0.reuse, RZ, P2 ;  /* 0x000000ff0000720c */ /* 0x040fe40001784270 */
[----:B------:R-:W-:Y:S01]  /*7c90*/  ISETP.GT.AND P2, PT, R0, 0x8, P2 ;  /* 0x000000080000780c */ /* 0x000fe20001744270 */
[----:B------:R0:W-:Y:S01]  /*7ca0*/  @P3 STG.E desc[UR36][R6.64+0x2a0], R9 ;  /* 0x0002a00906003986 */ /* 0x0001e2000c101924 */
[----:B------:R-:W-:Y:S01]  /*7cb0*/  ISETP.GT.AND P3, PT, R3, 0xb9, PT ;  /* 0x000000b90300780c */ /* 0x000fe20003f64270 */
[----:B-1----:R-:W-:-:S02]  /*7cc0*/  FMUL R11, R112, R155 ;  /* 0x0000009b700b7220 */ /* 0x002fc40000400000 */
[----:B------:R-:W-:Y:S01]  /*7cd0*/  @P1 STG.E desc[UR36][R6.64+0x2a4], R111 ;  /* 0x0002a46f06001986 */ /* 0x000fe2000c101924 */
[----:B------:R-:W-:-:S03]  /*7ce0*/  ISETP.GT.AND P1, PT, R3, 0xb8, PT ;  /* 0x000000b80300780c */ /* 0x000fc60003f24270 */
[----:B------:R1:W-:Y:S01]  /*7cf0*/  @P5 STG.E desc[UR36][R4.64+0x2c0], R11 ;  /* 0x0002c00b04005986 */ /* 0x0003e2000c101924 */
[----:B------:R-:W-:Y:S01]  /*7d00*/  ISETP.GT.AND P5, PT, R0, RZ, P1 ;  /* 0x000000ff0000720c */ /* 0x000fe20000fa4270 */
[-C--:B0-----:R-:W-:Y:S02]  /*7d10*/  FMUL R9, R114, R155.reuse ;  /* 0x0000009b72097220 */ /* 0x081fe40000400000 */
[----:B------:R-:W-:Y:S01]  /*7d20*/  @P4 STG.E desc[UR36][R4.64+0x2c4], R113 ;  /* 0x0002c47104004986 */ /* 0x000fe2000c101924 */
[C---:B------:R-:W-:Y:S02]  /*7d30*/  ISETP.GT.AND P4, PT, R0.reuse, RZ, P3 ;  /* 0x000000ff0000720c */ /* 0x040fe40001f84270 */
[C---:B------:R-:W-:Y:S01]  /*7d40*/  ISETP.GT.AND P1, PT, R0.reuse, 0x8, P1 ;  /* 0x000000080000780c */ /* 0x040fe20000f24270 */
[----:B------:R0:W-:Y:S01]  /*7d50*/  @P0 STG.E desc[UR36][R6.64+0x2c0], R9 ;  /* 0x0002c00906000986 */ /* 0x0001e2000c101924 */
[C---:B------:R-:W-:Y:S02]  /*7d60*/  ISETP.GT.AND P0, PT, R3.reuse, 0xc0, PT ;  /* 0x000000c00300780c */ /* 0x040fe40003f04270 */
[----:B------:R-:W-:Y:S01]  /*7d70*/  ISETP.GT.AND P3, PT, R0, 0x8, P3 ;  /* 0x000000080000780c */ /* 0x000fe20001f64270 */
[----:B-1----:R-:W-:Y:S01]  /*7d80*/  FMUL R11, R116, R155 ;  /* 0x0000009b740b7220 */ /* 0x002fe20000400000 */
        /* <DEDUP_REMOVED lines=69> */
[----:B------:R-:W-:Y:S02]  /*81e0*/  ISETP.GT.AND P3, PT, R0, 0x8, P3 ;  /* 0x000000080000780c */ /* 0x000fe40001f64270 */
[C---:B------:R-:W-:Y:S01]  /*81f0*/  ISETP.GT.AND P0, PT, R3.reuse, 0xf0, PT ;  /* 0x000000f00300780c */ /* 0x040fe20003f04270 */
        /* <DEDUP_REMOVED lines=12> */
[-C--:B-1----:R-:W-:Y:S01]  /*82c0*/  FMUL R11, R144, R155.reuse ;  /* 0x0000009b900b7220 */ /* 0x082fe20000400000 */
[----:B------:R-:W-:Y:S01]  /*82d0*/  @P3 STG.E desc[UR36][R6.64+0x3a4], R143 ;  /* 0x0003a48f06003986 */ /* 0x000fe2000c101924 */
[----:B------:R-:W-:Y:S01]  /*82e0*/  ISETP.GT.AND P3, PT, R3, 0xf8, PT ;  /* 0x000000f80300780c */ /* 0x000fe20003f64270 */
[----:B------:R-:W-:-:S02]  /*82f0*/  FMUL R3, R146, R155 ;  /* 0x0000009b92037220 */ /* 0x000fc40000400000 */
[----:B------:R1:W-:Y:S01]  /*8300*/  @P5 STG.E desc[UR36][R4.64+0x3c0], R11 ;  /* 0x0003c00b04005986 */ /* 0x0003e2000c101924 */
[C---:B------:R-:W-:Y:S02]  /*8310*/  ISETP.GT.AND P5, PT, R0.reuse, RZ, P3 ;  /* 0x000000ff0000720c */ /* 0x040fe40001fa4270 */
[C---:B------:R-:W-:Y:S01]  /*8320*/  ISETP.GT.AND P3, PT, R0.reuse, 0x8, P3 ;  /* 0x000000080000780c */ /* 0x040fe20001f64270 */
[----:B------:R-:W-:Y:S01]  /*8330*/  @P4 STG.E desc[UR36][R4.64+0x3c4], R145 ;  /* 0x0003c49104004986 */ /* 0x000fe2000c101924 */
[----:B------:R-:W-:Y:S01]  /*8340*/  ISETP.GT.AND P4, PT, R0, RZ, P1 ;  /* 0x000000ff0000720c */ /* 0x000fe20000f84270 */
[-C--:B0-----:R-:W-:Y:S01]  /*8350*/  FMUL R9, R148, R155.reuse ;  /* 0x0000009b94097220 */ /* 0x081fe20000400000 */
[----:B------:R-:W-:Y:S01]  /*8360*/  ISETP.GT.AND P1, PT, R0, 0x8, P1 ;  /* 0x000000080000780c */ /* 0x000fe20000f24270 */
[----:B------:R-:W-:Y:S04]  /*8370*/  @P0 STG.E desc[UR36][R6.64+0x3c0], R3 ;  /* 0x0003c00306000986 */ /* 0x000fe8000c101924 */
[----:B------:R-:W-:Y:S01]  /*8380*/  @P2 STG.E desc[UR36][R6.64+0x3c4], R147 ;  /* 0x0003c49306002986 */ /* 0x000fe2000c101924 */
[----:B-1----:R-:W-:-:S03]  /*8390*/  FMUL R11, R150, R155 ;  /* 0x0000009b960b7220 */ /* 0x002fc60000400000 */
[----:B------:R-:W-:Y:S04]  /*83a0*/  @P5 STG.E desc[UR36][R4.64+0x3e0], R9 ;  /* 0x0003e00904005986 */ /* 0x000fe8000c101924 */
[----:B------:R0:W-:Y:S02]  /*83b0*/  @P4 STG.E desc[UR36][R4.64+0x3e4], R149 ;  /* 0x0003e49504004986 */ /* 0x0001e4000c101924 */
[----:B0-----:R-:W-:Y:S02]  /*83c0*/  @P3 IMAD.MOV.U32 R4, RZ, RZ, R6 ;  /* 0x000000ffff043224 */ /* 0x001fe400078e0006 */
[----:B------:R-:W-:-:S05]  /*83d0*/  @P3 IMAD.MOV.U32 R5, RZ, RZ, R7 ;  /* 0x000000ffff053224 */ /* 0x000fca00078e0007 */
[----:B------:R0:W-:Y:S04]  /*83e0*/  @P3 STG.E desc[UR36][R4.64+0x3e0], R11 ;  /* 0x0003e00b04003986 */ /* 0x0001e8000c101924 */
[----:B------:R0:W-:Y:S02]  /*83f0*/  @P1 STG.E desc[UR36][R6.64+0x3e4], R151 ;  /* 0x0003e49706001986 */ /* 0x0001e4000c101924 */
.L_x_286:
[----:B------:R-:W-:Y:S05]  /*8400*/  BSYNC B0 ;  /* 0x0000000000007941 */ /* 0x000fea0003800000 */
.L_x_32:
[----:B------:R-:W-:Y:S01]  /*8410*/  ULDC UR4, c[0x0][0xc] ;  /* 0x0000030000047ab9 */ /* 0x000fe20000000800 */
[----:B------:R-:W-:Y:S01]  /*8420*/  ULDC UR5, c[0x0][0x10] ;  /* 0x0000040000057ab9 */ /* 0x000fe20000000800 */
[----:B0-----:R-:W0:Y:S01]  /*8430*/  LDC R3, c[0x0][0x14] ;  /* 0x00000500ff037b82 */ /* 0x001e220000000800 */
[----:B------:R-:W-:Y:S01]  /*8440*/  UIMAD.WIDE.U32 UR4, UR4, UR5, URZ ;  /* 0x00000005040472a5 */ /* 0x000fe2000f8e003f */
[----:B------:R-:W-:Y:S01]  /*8450*/  PRMT R0, RZ, 0x7610, R0 ;  /* 0x00007610ff007816 */ /* 0x000fe20000000000 */
[----:B------:R-:W-:Y:S02]  /*8460*/  IMAD.MOV.U32 R153, RZ, RZ, -0x1 ;  /* 0xffffffffff997424 */ /* 0x000fe400078e00ff */
[----:B------:R-:W-:Y:S02]  /*8470*/  IMAD.MOV.U32 R23, RZ, RZ, -0x1 ;  /* 0xffffffffff177424 */ /* 0x000fe400078e00ff */
[----:B0-----:R-:W-:-:S04]  /*8480*/  IMAD.WIDE.U32 R16, R3, UR4, R16 ;  /* 0x0000000403107c25 */ /* 0x001fc8000f8e0010 */
[----:B------:R-:W-:Y:S01]  /*8490*/  IMAD R3, R3, UR5, RZ ;  /* 0x0000000503037c24 */ /* 0x000fe2000f8e02ff */
[----:B------:R-:W-:Y:S02]  /*84a0*/  ULDC.64 UR4, c[0x0][0x650] ;  /* 0x0001940000047ab9 */ /* 0x000fe40000000a00 */
[----:B------:R-:W-:Y:S01]  /*84b0*/  ISETP.GE.U32.AND P0, PT, R16, UR4, PT ;  /* 0x0000000410007c0c */ /* 0x000fe2000bf06070 */
[----:B------:R-:W-:-:S05]  /*84c0*/  IMAD.IADD R17, R17, 0x1, R3 ;  /* 0x0000000111117824 */ /* 0x000fca00078e0203 */
[----:B------:R-:W-:-:S13]  /*84d0*/  ISETP.GE.U32.AND.EX P0, PT, R17, UR5, PT, P0 ;  /* 0x0000000511007c0c */ /* 0x000fda000bf06100 */
[----:B------:R-:W-:Y:S05]  /*84e0*/  @P0 BRA `(.L_x_287) ;  /* 0x0000000400640947 */ /* 0x000fea0003800000 */
[----:B------:R-:W0:Y:S01]  /*84f0*/  S2R R12, SR_CTAID.X ;  /* 0x00000000000c7919 */ /* 0x000e220000002500 */
[----:B---3--:R-:W3:Y:S01]  /*8500*/  LDC.64 R10, c[0x0][0x628] ;  /* 0x00018a00ff0a7b82 */ /* 0x008ee20000000a00 */
[----:B------:R-:W-:Y:S01]  /*8510*/  ULDC UR4, c[0x0][0x150] ;  /* 0x0000540000047ab9 */ /* 0x000fe20000000800 */
[----:B-12-4-:R-:W-:Y:S01]  /*8520*/  IMAD.MOV.U32 R8, RZ, RZ, R16 ;  /* 0x000000ffff087224 */ /* 0x016fe200078e0010 */
[----:B------:R-:W1:Y:S01]  /*8530*/  S2R R24, SR_CTAID.Y ;  /* 0x0000000000187919 */ /* 0x000e620000002600 */
[----:B------:R-:W-:-:S04]  /*8540*/  IMAD.MOV.U32 R9, RZ, RZ, R17 ;  /* 0x000000ffff097224 */ /* 0x000fc800078e0011 */
[----:B------:R-:W2:Y:S08]  /*8550*/  LDC R21, c[0x0][0x144] ;  /* 0x00005100ff157b82 */ /* 0x000eb00000000800 */
[----:B------:R-:W4:Y:S08]  /*8560*/  LDC R0, c[0x0][0x630] ;  /* 0x00018c00ff007b82 */ /* 0x000f300000000800 */
[----:B------:R-:W1:Y:S01]  /*8570*/  LDC.64 R14, c[0x0][0x620] ;  /* 0x00018800ff0e7b82 */ /* 0x000e620000000a00 */
[----:B---3--:R-:W-:-:S04]  /*8580*/  ISETP.NE.U32.AND P0, PT, R10, RZ, PT ;  /* 0x000000ff0a00720c */ /* 0x008fc80003f05070 */
[----:B------:R-:W-:Y:S02]  /*8590*/  ISETP.NE.AND.EX P0, PT, R11, RZ, PT, P0 ;  /* 0x000000ff0b00720c */ /* 0x000fe40003f05300 */
[----:B0-----:R-:W-:-:S05]  /*85a0*/  I2FP.F32.U32 R3, R12 ;  /* 0x0000000c00037245 */ /* 0x001fca0000201000 */
[----:B------:R-:W-:-:S04]  /*85b0*/  FMUL R3, R3, UR4 ;  /* 0x0000000403037c20 */ /* 0x000fc80008400000 */
[----:B------:R0:W3:Y:S02]  /*85c0*/  F2I.U32.TRUNC.NTZ R20, R3 ;  /* 0x0000000300147305 */ /* 0x0000e4000020f000 */
[----:B--2-4-:R-:W-:Y:S05]  /*85d0*/  @!P0 BRA `(.L_x_288) ;  /* 0x0000000000288947 */ /* 0x014fea0003800000 */
[----:B0-----:R-:W0:Y:S02]  /*85e0*/  LDC R3, c[0x0][0x634] ;  /* 0x00018d00ff037b82 */ /* 0x001e240000000800 */
        /* <DEDUP_REMOVED lines=9> */
.L_x_288:
[----:B------:R-:W2:Y:S01]  /*8680*/  LDC.64 R28, c[0x0][0x640] ;  /* 0x00019000ff1c7b82 */ /* 0x000ea20000000a00 */
[-CC-:B------:R-:W-:Y:S01]  /*8690*/  SHF.R.U64 R23, R8, R0.reuse, R9.reuse ;  /* 0x0000000008177219 */ /* 0x180fe20000001209 */
[----:B---3--:R-:W-:Y:S01]  /*86a0*/  IMAD.MOV R20, RZ, RZ, -R20 ;  /* 0x000000ffff147224 */ /* 0x008fe200078e0a14 */
[----:B------:R-:W-:Y:S01]  /*86b0*/  SHF.R.U32.HI R0, RZ, R0, R9 ;  /* 0x00000000ff007219 */ /* 0x000fe20000011609 */
[----:B------:R-:W-:Y:S01]  /*86c0*/  ULDC UR4, c[0x0][0x154] ;  /* 0x0000550000047ab9 */ /* 0x000fe20000000800 */
[----:B0-----:R-:W-:Y:S01]  /*86d0*/  IADD3 R3, P0, RZ, -R23, RZ ;  /* 0x80000017ff037210 */ /* 0x001fe20007f1e0ff */
[----:B------:R-:W-:Y:S02]  /*86e0*/  IMAD R21, R21, R20, R12 ;  /* 0x0000001415157224 */ /* 0x000fe400078e020c */
[----:B------:R-:W0:Y:S01]  /*86f0*/  LDC R6, c[0x0][0x618] ;  /* 0x00018600ff067b82 */ /* 0x000e220000000800 */
[----:B------:R-:W-:Y:S02]  /*8700*/  IMAD.MOV.U32 R7, RZ, RZ, 0x1 ;  /* 0x00000001ff077424 */ /* 0x000fe400078e00ff */
[----:B------:R-:W-:-:S04]  /*8710*/  IMAD.X R5, RZ, RZ, ~R0, P0 ;  /* 0x000000ffff057224 */ /* 0x000fc800000e0e00 */
[-C--:B-1----:R-:W-:Y:S01]  /*8720*/  IMAD R0, R5, R14.reuse, RZ ;  /* 0x0000000e05007224 */ /* 0x082fe200078e02ff */
[----:B------:R-:W1:Y:S01]  /*8730*/  LDC R8, c[0x0][0x608] ;  /* 0x00018200ff087b82 */ /* 0x000e620000000800 */
[----:B------:R-:W-:-:S04]  /*8740*/  IMAD.WIDE.U32 R4, R3, R14, R16 ;  /* 0x0000000e03047225 */ /* 0x000fc800078e0010 */
[----:B------:R-:W-:Y:S01]  /*8750*/  IMAD R3, R3, R15, R0 ;  /* 0x0000000f03037224 */ /* 0x000fe200078e0200 */
[----:B------:R-:W-:Y:S02]  /*8760*/  I2FP.F32.U32 R0, R24 ;  /* 0x0000001800007245 */ /* 0x000fe40000201000 */
[----:B------:R-:W3:Y:S01]  /*8770*/  LDC R26, c[0x0][0x658] ;  /* 0x00019600ff1a7b82 */ /* 0x000ee20000000800 */
[----:B------:R-:W-:Y:S01]  /*8780*/  IMAD.IADD R3, R5, 0x1, R3 ;  /* 0x0000000105037824 */ /* 0x000fe200078e0203 */
[----:B--2---:R-:W-:Y:S01]  /*8790*/  ISETP.NE.U32.AND P0, PT, R28, RZ, PT ;  /* 0x000000ff1c00720c */ /* 0x004fe20003f05070 */
[----:B------:R-:W-:Y:S01]  /*87a0*/  FMUL R0, R0, UR4 ;  /* 0x0000000400007c20 */ /* 0x000fe20008400000 */
[----:B------:R-:W-:Y:S02]  /*87b0*/  IMAD.MOV.U32 R5, RZ, RZ, -0x1 ;  /* 0xffffffffff057424 */ /* 0x000fe400078e00ff */
[----:B------:R-:W-:Y:S01]  /*87c0*/  ISETP.NE.AND.EX P0, PT, R29, RZ, PT, P0 ;  /* 0x000000ff1d00720c */ /* 0x000fe20003f05300 */
[----:B------:R2:W4:Y:S01]  /*87d0*/  F2I.U32.TRUNC.NTZ R13, R0 ;  /* 0x00000000000d7305 */ /* 0x000522000020f000 */
[----:B------:R-:W2:Y:S01]  /*87e0*/  LDC R15, c[0x0][0x148] ;  /* 0x00005200ff0f7b82 */ /* 0x000ea20000000800 */
[----:B0-----:R-:W-:-:S02]  /*87f0*/  SHF.R.U64 R12, R4, R6, R3 ;  /* 0x00000006040c7219 */ /* 0x001fc40000001203 */
[----:B------:R-:W-:-:S05]  /*8800*/  SHF.R.U32.HI R3, RZ, R6, R3 ;  /* 0x00000006ff037219 */ /* 0x000fca0000011603 */
[----:B------:R-:W0:Y:S01]  /*8810*/  LDC R20, c[0x0][0x600] ;  /* 0x00018000ff147b82 */ /* 0x000e220000000800 */
[-CC-:B-1----:R-:W-:Y:S02]  /*8820*/  SHF.R.U64 R10, R12, R8.reuse, R3.reuse ;  /* 0x000000080c0a7219 */ /* 0x182fe40000001203 */
[----:B------:R-:W-:-:S05]  /*8830*/  SHF.R.U32.HI R3, RZ, R8, R3 ;  /* 0x00000008ff037219 */ /* 0x000fca0000011603 */
[----:B------:R-:W1:Y:S01]  /*8840*/  LDC R27, c[0x0][0x648] ;  /* 0x00019200ff1b7b82 */ /* 0x000e620000000800 */
[-C--:B---3--:R-:W-:Y:S02]  /*8850*/  SHF.L.U32 R4, R5, R26.reuse, RZ ;  /* 0x0000001a05047219 */ /* 0x088fe400000006ff */
[--C-:B------:R-:W-:Y:S02]  /*8860*/  SHF.R.U64 R14, R10, R26, R3.reuse ;  /* 0x0000001a0a0e7219 */ /* 0x100fe40000001203 */
[----:B------:R-:W-:Y:S02]  /*8870*/  LOP3.LUT R25, RZ, R4, RZ, 0x33, !PT ;  /* 0x00000004ff197212 */ /* 0x000fe400078e33ff */
[-C--:B------:R-:W-:Y:S01]  /*8880*/  SHF.R.U32.HI R5, RZ, R26.reuse, R3 ;  /* 0x0000001aff057219 */ /* 0x080fe20000011603 */
[----:B------:R-:W3:Y:S01]  /*8890*/  LDC R30, c[0x0][0x638] ;  /* 0x00018e00ff1e7b82 */ /* 0x000ee20000000800 */
[----:B------:R-:W-:Y:S01]  /*88a0*/  SHF.L.U32 R154, R7, R26, RZ ;  /* 0x0000001a079a7219 */ /* 0x000fe200000006ff */
[----:B------:R-:W-:-:S06]  /*88b0*/  IMAD.MOV.U32 R4, RZ, RZ, R14 ;  /* 0x000000ffff047224 */ /* 0x000fcc00078e000e */
[----:B------:R-:W0:Y:S01]  /*88c0*/  LDC R31, c[0x0][0x610] ;  /* 0x00018400ff1f7b82 */ /* 0x000e220000000800 */
[----:B----4-:R-:W-:Y:S05]  /*88d0*/  @!P0 BRA `(.L_x_289) ;  /* 0x0000000000288947 */ /* 0x010fea0003800000 */
        /* <DEDUP_REMOVED lines=10> */
.L_x_289:
[----:B------:R-:W-:Y:S01]  /*8980*/  ISETP.NE.AND P0, PT, R2, 0x1, PT ;  /* 0x000000010200780c */ /* 0x000fe20003f05270 */
[----:B0-----:R-:W-:Y:S01]  /*8990*/  VIADD R7, R20, 0xffffffff ;  /* 0xffffffff14077836 */ /* 0x001fe20000000000 */
[----:B-12---:R-:W-:Y:S01]  /*89a0*/  SHF.R.U64 R0, R4, R27, R5 ;  /* 0x0000001b04007219 */ /* 0x006fe20000001205 */
[----:B------:R-:W-:Y:S01]  /*89b0*/  IMAD.MOV R13, RZ, RZ, -R13 ;  /* 0x000000ffff0d7224 */ /* 0x000fe200078e0a0d */
[----:B------:R-:W-:Y:S01]  /*89c0*/  LOP3.LUT R5, R10, R25, RZ, 0xc0, !PT ;  /* 0x000000190a057212 */ /* 0x000fe200078ec0ff */
[----:B------:R-:W-:Y:S02]  /*89d0*/  IMAD.MOV.U32 R4, RZ, RZ, 0x1 ;  /* 0x00000001ff047424 */ /* 0x000fe400078e00ff */
[----:B------:R-:W-:Y:S02]  /*89e0*/  IMAD.MOV R3, RZ, RZ, -R0 ;  /* 0x000000ffff037224 */ /* 0x000fe400078e0a00 */
[----:B------:R-:W-:Y:S01]  /*89f0*/  IMAD R154, R154, R0, R5 ;  /* 0x000000009a9a7224 */ /* 0x000fe200078e0205 */
[----:B------:R-:W-:Y:S01]  /*8a00*/  LOP3.LUT R5, R12, R7, RZ, 0xc0, !PT ;  /* 0x000000070c057212 */ /* 0x000fe200078ec0ff */
[----:B---3--:R-:W-:-:S02]  /*8a10*/  IMAD R0, R3, R30, R14 ;  /* 0x0000001e03007224 */ /* 0x008fc400078e020e */
[----:B------:R-:W-:Y:S02]  /*8a20*/  @P0 IMAD R21, R15, R13, R24 ;  /* 0x0000000d0f150224 */ /* 0x000fe400078e0218 */
[----:B------:R-:W-:Y:S01]  /*8a30*/  IMAD R3, R0, R20, R5 ;  /* 0x0000001400037224 */ /* 0x000fe200078e0205 */
[----:B------:R-:W-:Y:S01]  /*8a40*/  PRMT R0, R4, 0x7610, R0 ;  /* 0x0000761004007816 */ /* 0x000fe20000000000 */
[----:B------:R-:W-:-:S05]  /*8a50*/  IMAD R154, R154, R31, R21 ;  /* 0x0000001f9a9a7224 */ /* 0x000fca00078e0215 */
[----:B------:R-:W-:Y:S02]  /*8a60*/  SEL R153, R3, R154, !P0 ;  /* 0x0000009a03997207 */ /* 0x000fe40004000000 */
[----:B------:R-:W-:-:S07]  /*8a70*/  SEL R154, R154, R3, !P0 ;  /* 0x000000039a9a7207 */ /* 0x000fce0004000000 */
.L_x_287:
[----:B------:R-:W-:-:S13]  /*8a80*/  LOP3.LUT P0, RZ, R0, 0xff, RZ, 0xc0, !PT ;  /* 0x000000ff00ff7812 */ /* 0x000fda000780c0ff */
[----:B------:R-:W-:Y:S05]  /*8a90*/  @P0 BRA `(.L_x_290) ;  /* 0xffffff8400d80947 */ /* 0x000fea000383ffff */
[----:B------:R-:W-:Y:S05]  /*8aa0*/  EXIT ;  /* 0x000000000000794d */ /* 0x000fea0003800000 */
.L_x_7:
[----:B0-----:R-:W-:Y:S01]  /*8ab0*/  ULDC.64 UR4, c[0x0][0x650] ;  /* 0x0001940000047ab9 */ /* 0x001fe20000000a00 */
        /* <DEDUP_REMOVED lines=25> */
.L_x_292:
[----:B------:R-:W0:Y:S01]  /*8c50*/  LDC.64 R28, c[0x0][0x640] ;  /* 0x00019000ff1c7b82 */ /* 0x000e220000000a00 */
[-CC-:B------:R-:W-:Y:S01]  /*8c60*/  SHF.R.U64 R22, R12, R6.reuse, R13.reuse ;  /* 0x000000060c167219 */ /* 0x180fe2000000120d */
[----:B------:R-:W-:Y:S01]  /*8c70*/  IMAD.MOV.U32 R30, RZ, RZ, 0x1 ;  /* 0x00000001ff1e7424 */ /* 0x000fe200078e00ff */
[----:B------:R-:W-:Y:S02]  /*8c80*/  SHF.R.U32.HI R6, RZ, R6, R13 ;  /* 0x00000006ff067219 */ /* 0x000fe4000001160d */
        /* <DEDUP_REMOVED lines=8> */
[----:B------:R-:W-:Y:S01]  /*8d10*/  IMAD.IADD R9, R9, 0x1, R11 ;  /* 0x0000000109097824 */ /* 0x000fe200078e020b */
[----:B0-----:R-:W-:-:S04]  /*8d20*/  ISETP.NE.U32.AND P0, PT, R28, RZ, PT ;  /* 0x000000ff1c00720c */ /* 0x001fc80003f05070 */
[----:B------:R-:W-:Y:S02]  /*8d30*/  ISETP.NE.AND.EX P0, PT, R29, RZ, PT, P0 ;  /* 0x000000ff1d00720c */ /* 0x000fe40003f05300 */
[----:B------:R-:W0:Y:S01]  /*8d40*/  LDC R20, c[0x0][0x600] ;  /* 0x00018000ff147b82 */ /* 0x000e220000000800 */
[-CC-:B-1----:R-:W-:Y:S01]  /*8d50*/  SHF.R.U64 R14, R8, R10.reuse, R9.reuse ;  /* 0x0000000a080e7219 */ /* 0x182fe20000001209 */
[----:B------:R-:W-:Y:S01]  /*8d60*/  IMAD.MOV.U32 R8, RZ, RZ, -0x1 ;  /* 0xffffffffff087424 */ /* 0x000fe200078e00ff */
[----:B------:R-:W-:-:S05]  /*8d70*/  SHF.R.U32.HI R9, RZ, R10, R9 ;  /* 0x0000000aff097219 */ /* 0x000fca0000011609 */
[----:B------:R-:W1:Y:S01]  /*8d80*/  LDC R24, c[0x0][0x648] ;  /* 0x00019200ff187b82 */ /* 0x000e620000000800 */
[-CC-:B--2---:R-:W-:Y:S02]  /*8d90*/  SHF.R.U64 R23, R14, R12.reuse, R9.reuse ;  /* 0x0000000c0e177219 */ /* 0x184fe40000001209 */
[----:B------:R-:W-:-:S05]  /*8da0*/  SHF.R.U32.HI R6, RZ, R12, R9 ;  /* 0x0000000cff067219 */ /* 0x000fca0000011609 */
[----:B------:R-:W2:Y:S01]  /*8db0*/  LDC R26, c[0x0][0x638] ;  /* 0x00018e00ff1a7b82 */ /* 0x000ea20000000800 */
[-C--:B---3--:R-:W-:Y:S02]  /*8dc0*/  SHF.L.U32 R8, R8, R27.reuse, RZ ;  /* 0x0000001b08087219 */ /* 0x088fe400000006ff */
[-CC-:B------:R-:W-:Y:S02]  /*8dd0*/  SHF.R.U64 R25, R23, R27.reuse, R6.reuse ;  /* 0x0000001b17197219 */ /* 0x180fe40000001206 */
[----:B------:R-:W-:Y:S02]  /*8de0*/  LOP3.LUT R32, RZ, R8, RZ, 0x33, !PT ;  /* 0x00000008ff207212 */ /* 0x000fe400078e33ff */
[----:B------:R-:W-:Y:S01]  /*8df0*/  SHF.R.U32.HI R9, RZ, R27, R6 ;  /* 0x0000001bff097219 */ /* 0x000fe20000011606 */
[----:B------:R-:W3:Y:S01]  /*8e00*/  LDC R31, c[0x0][0x610] ;  /* 0x00018400ff1f7b82 */ /* 0x000ee20000000800 */
[----:B------:R-:W-:Y:S01]  /*8e10*/  IMAD.MOV.U32 R8, RZ, RZ, R25 ;  /* 0x000000ffff087224 */ /* 0x000fe200078e0019 */
[----:B------:R-:W-:Y:S06]  /*8e20*/  @!P0 BRA `(.L_x_293) ;  /* 0x0000000000288947 */ /* 0x000fec0003800000 */
        /* <DEDUP_REMOVED lines=10> */
.L_x_293:
[----:B------:R-:W-:Y:S01]  /*8ed0*/  ISETP.NE.AND P0, PT, R2, 0x1, PT ;  /* 0x000000010200780c */ /* 0x000fe20003f05270 */
[----:B------:R-:W-:Y:S01]  /*8ee0*/  IMAD.MOV.U32 R13, RZ, RZ, R22 ;  /* 0x000000ffff0d7224 */ /* 0x000fe200078e0016 */
[----:B-1----:R-:W-:Y:S01]  /*8ef0*/  SHF.R.U64 R6, R8, R24, R9 ;  /* 0x0000001808067219 */ /* 0x002fe20000001209 */
[----:B0-----:R-:W-:Y:S01]  /*8f00*/  VIADD R9, R20, 0xffffffff ;  /* 0xffffffff14097836 */ /* 0x001fe20000000000 */
[----:B------:R-:W-:Y:S02]  /*8f10*/  SHF.L.U32 R30, R30, R27, RZ ;  /* 0x0000001b1e1e7219 */ /* 0x000fe400000006ff */
[----:B------:R-:W-:Y:S01]  /*8f20*/  LOP3.LUT R5, R23, R32, RZ, 0xc0, !PT ;  /* 0x0000002017057212 */ /* 0x000fe200078ec0ff */
[----:B------:R-:W-:-:S04]  /*8f30*/  IMAD.MOV R8, RZ, RZ, -R6 ;  /* 0x000000ffff087224 */ /* 0x000fc800078e0a06 */
[----:B------:R-:W-:Y:S01]  /*8f40*/  IMAD R6, R30, R6, R5 ;  /* 0x000000061e067224 */ /* 0x000fe200078e0205 */
[----:B------:R-:W-:Y:S01]  /*8f50*/  LOP3.LUT R5, R14, R9, RZ, 0xc0, !PT ;  /* 0x000000090e057212 */ /* 0x000fe200078ec0ff */
[----:B------:R-:W-:Y:S02]  /*8f60*/  @P0 IMAD R3, R7, R21, R4 ;  /* 0x0000001507030224 */ /* 0x000fe400078e0204 */
[----:B--2---:R-:W-:Y:S02]  /*8f70*/  IMAD R4, R8, R26, R25 ;  /* 0x0000001a08047224 */ /* 0x004fe400078e0219 */
[----:B---3--:R-:W-:Y:S02]  /*8f80*/  IMAD R3, R6, R31, R3 ;  /* 0x0000001f06037224 */ /* 0x008fe400078e0203 */
[----:B------:R-:W-:Y:S02]  /*8f90*/  IMAD R4, R4, R20, R5 ;  /* 0x0000001404047224 */ /* 0x000fe400078e0205 */
[----:B------:R-:W-:-:S03]  /*8fa0*/  IMAD.MOV.U32 R6, RZ, RZ, 0x1 ;  /* 0x00000001ff067424 */ /* 0x000fc600078e00ff */
[----:B------:R-:W-:Y:S02]  /*8fb0*/  SEL R20, R4, R3, !P0 ;  /* 0x0000000304147207 */ /* 0x000fe40004000000 */
[----:B------:R-:W-:-:S07]  /*8fc0*/  SEL R12, R3, R4, !P0 ;  /* 0x00000004030c7207 */ /* 0x000fce0004000000 */
.L_x_291:
[----:B------:R-:W-:-:S08]  /*8fd0*/  NOP ;  /* 0x0000000000007918 */ /* 0x000fd00000000000 */
[----:B------:R-:W0:-:S00]  /*8fe0*/  USETMAXREG.DEALLOC.CTAPOOL 0x28 ;  /* 0x00000028000079c8 */ /* 0x000e0000080e0500 */
[----:B0-----:R-:W-:-:S13]  /*8ff0*/  ISETP.NE.AND P0, PT, R0, RZ, PT ;  /* 0x000000ff0000720c */ /* 0x001fda0003f05270 */
[----:B------:R-:W-:Y:S05]  /*9000*/  @P0 EXIT ;  /* 0x000000000000094d */ /* 0x000fea0003800000 */
[----:B------:R-:W-:Y:S01]  /*9010*/  LOP3.LUT P0, RZ, R6, 0xff, RZ, 0xc0, !PT ;  /* 0x000000ff06ff7812 */ /* 0x000fe2000780c0ff */
[----:B------:R-:W-:Y:S02]  /*9020*/  IMAD.MOV.U32 R10, RZ, RZ, 0x1 ;  /* 0x00000001ff0a7424 */ /* 0x000fe400078e00ff */
[----:B------:R-:W-:-:S10]  /*9030*/  IMAD.MOV.U32 R9, RZ, RZ, RZ ;  /* 0x000000ffff097224 */ /* 0x000fd400078e00ff */
[----:B------:R-:W-:Y:S05]  /*9040*/  @!P0 BRA `(.L_x_294) ;  /* 0x0000000c00848947 */ /* 0x000fea0003800000 */
[----:B------:R-:W0:Y:S01]  /*9050*/  LDC R0, c[0x0][0x28c] ;  /* 0x0000a300ff007b82 */ /* 0x000e220000000800 */
[----:B------:R-:W-:Y:S01]  /*9060*/  ULDC UR5, c[0x0][0x658] ;  /* 0x0001960000057ab9 */ /* 0x000fe20000000800 */
[----:B------:R-:W-:Y:S01]  /*9070*/  UMOV UR11, 0xffffffff ;  /* 0xffffffff000b7882 */ /* 0x000fe20000000000 */
[----:B------:R-:W-:Y:S01]  /*9080*/  UMOV UR15, 0x1 ;  /* 0x00000001000f7882 */ /* 0x000fe20000000000 */
[----:B------:R-:W-:Y:S01]  /*9090*/  USHF.L.U32 UR11, UR11, UR5, URZ ;  /* 0x000000050b0b7299 */ /* 0x000fe2000800063f */
[----:B------:R-:W-:Y:S01]  /*90a0*/  BSSY B0, `(.L_x_294) ;  /* 0x00000db000007945 */ /* 0x000fe20003800000 */
[----:B------:R-:W-:Y:S01]  /*90b0*/  ULDC UR9, c[0x0][0xc] ;  /* 0x0000030000097ab9 */ /* 0x000fe20000000800 */
[----:B------:R-:W-:Y:S01]  /*90c0*/  ULDC UR14, c[0x0][0x10] ;  /* 0x00000400000e7ab9 */ /* 0x000fe20000000800 */
[----:B------:R-:W1:Y:S01]  /*90d0*/  S2UR UR8, SR_CgaCtaId ;  /* 0x00000000000879c3 */ /* 0x000e620000008800 */
[----:B------:R-:W-:Y:S01]  /*90e0*/  ULOP3.LUT UR13, URZ, UR11, URZ, 0x33, !UPT ;  /* 0x0000000b3f0d7292 */ /* 0x000fe2000f8e333f */
[----:B------:R-:W-:Y:S01]  /*90f0*/  LOP3.LUT R11, R19, 0x2, RZ, 0xfc, !PT ;  /* 0x00000002130b7812 */ /* 0x000fe200078efcff */
[----:B------:R-:W-:Y:S01]  /*9100*/  IMAD.MOV.U32 R10, RZ, RZ, 0x1 ;  /* 0x00000001ff0a7424 */ /* 0x000fe200078e00ff */
[----:B------:R-:W-:Y:S01]  /*9110*/  ULDC UR4, c[0x0][0x600] ;  /* 0x0001800000047ab9 */ /* 0x000fe20000000800 */
[----:B------:R-:W-:Y:S01]  /*9120*/  IMAD.MOV.U32 R9, RZ, RZ, RZ ;  /* 0x000000ffff097224 */ /* 0x000fe200078e00ff */
[----:B------:R-:W-:Y:S01]  /*9130*/  UMOV UR18, 0x5 ;  /* 0x0000000500127882 */ /* 0x000fe20000000000 */
[----:B------:R-:W-:-:S02]  /*9140*/  UIADD3 UR4, UR4, -0x1, URZ ;  /* 0xffffffff04047890 */ /* 0x000fc4000fffe03f */
[----:B------:R-:W-:Y:S01]  /*9150*/  USHF.L.U32 UR5, UR15, UR5, URZ ;  /* 0x000000050f057299 */ /* 0x000fe2000800063f */
[----:B------:R-:W-:Y:S01]  /*9160*/  ULDC.64 UR28, c[0x0][0x198] ;  /* 0x00006600001c7ab9 */ /* 0x000fe20000000a00 */
[----:B0-----:R-:W-:-:S05]  /*9170*/  VIADD R0, R0, 0x1f ;  /* 0x0000001f00007836 */ /* 0x001fca0000000000 */
[----:B------:R-:W-:Y:S01]  /*9180*/  SHF.R.S32.HI R3, RZ, 0x1f, R0 ;  /* 0x0000001fff037819 */ /* 0x000fe20000011400 */
[----:B-1----:R-:W-:-:S03]  /*9190*/  ULOP3.LUT UR10, UR8, 0x1, URZ, 0xc0, !UPT ;  /* 0x00000001080a7892 */ /* 0x002fc6000f8ec03f */
[----:B------:R-:W-:Y:S01]  /*91a0*/  LEA.HI R3, R3, R0, RZ, 0x5 ;  /* 0x0000000003037211 */ /* 0x000fe200078f28ff */
[----:B------:R-:W-:Y:S01]  /*91b0*/  USHF.R.U32.HI UR25, URZ, 0x1, UR8 ;  /* 0x000000013f197899 */ /* 0x000fe20008011608 */
[----:B------:R-:W-:Y:S01]  /*91c0*/  IMAD.MOV.U32 R0, RZ, RZ, 0x1 ;  /* 0x00000001ff007424 */ /* 0x000fe200078e00ff */
[----:B------:R-:W-:Y:S01]  /*91d0*/  USHF.L.U32 UR6, UR8, 0x7, URZ ;  /* 0x0000000708067899 */ /* 0x000fe2000800063f */
[--C-:B------:R-:W-:Y:S01]  /*91e0*/  SHF.R.S32.HI R8, RZ, 0x5, R3.reuse ;  /* 0x00000005ff087819 */ /* 0x100fe20000011403 */
[----:B------:R-:W-:Y:S02]  /*91f0*/  USHF.L.U32 UR7, UR8, 0xc, URZ ;  /* 0x0000000c08077899 */ /* 0x000fe4000800063f */
[----:B------:R-:W-:Y:S01]  /*9200*/  ULOP3.LUT UR8, UR8, 0xfffffffe, URZ, 0xc0, !UPT ;  /* 0xfffffffe08087892 */ /* 0x000fe2000f8ec03f */
[----:B------:R-:W-:Y:S01]  /*9210*/  PRMT R3, R0, 0x7610, R3 ;  /* 0x0000761000037816 */ /* 0x000fe20000000003 */
[----:B------:R-:W-:Y:S01]  /*9220*/  UISETP.GT.U32.AND UP0, UPT, UR10, 0xffff, UPT ;  /* 0x0000ffff0a00788c */ /* 0x000fe2000bf04070 */
[----:B------:R-:W-:Y:S01]  /*9230*/  VIADD R0, R8, 0x1 ;  /* 0x0000000108007836 */ /* 0x000fe20000000000 */
[----:B------:R-:W-:-:S02]  /*9240*/  USHF.L.U32 UR11, UR15, UR8, URZ ;  /* 0x000000080f0b7299 */ /* 0x000fc4000800063f */
[----:B------:R-:W-:Y:S02]  /*9250*/  ULOP3.LUT UR12, UR8, 0x1, URZ, 0xfc, !UPT ;  /* 0x00000001080c7892 */ /* 0x000fe4000f8efc3f */
[----:B------:R-:W-:Y:S02]  /*9260*/  UIMAD.WIDE.U32 UR8, UR9, UR14, URZ ;  /* 0x0000000e090872a5 */ /* 0x000fe4000f8e003f */
[----:B------:R-:W-:Y:S01]  /*9270*/  USEL UR10, UR10, 0xffff, !UP0 ;  /* 0x0000ffff0a0a7887 */ /* 0x000fe2000c000000 */
[----:B------:R-:W-:Y:S01]  /*9280*/  ULDC UR14, c[0x0][0x14] ;  /* 0x00000500000e7ab9 */ /* 0x000fe20000000800 */
[----:B------:R-:W-:Y:S02]  /*9290*/  USHF.L.U32 UR12, UR15, UR12, URZ ;  /* 0x0000000c0f0c7299 */ /* 0x000fe4000800063f */
[----:B------:R-:W-:Y:S02]  /*92a0*/  UIMAD.WIDE.U32 UR26, UR8, UR14, URZ ;  /* 0x0000000e081a72a5 */ /* 0x000fe4000f8e003f */
[----:B------:R-:W-:-:S02]  /*92b0*/  UIMAD UR21, UR9, UR14, URZ ;  /* 0x0000000e091572a4 */ /* 0x000fc4000f8e023f */
[----:B------:R-:W-:Y:S02]  /*92c0*/  ULOP3.LUT UR10, UR10, 0xffff, URZ, 0xc0, !UPT ;  /* 0x0000ffff0a0a7892 */ /* 0x000fe4000f8ec03f */
[----:B------:R-:W-:Y:S02]  /*92d0*/  ULOP3.LUT UR6, UR6, 0x80, URZ, 0xc0, !UPT ;  /* 0x0000008006067892 */ /* 0x000fe4000f8ec03f */
[----:B------:R-:W-:Y:S02]  /*92e0*/  ULOP3.LUT UR7, UR7, 0x1000, URZ, 0xc0, !UPT ;  /* 0x0000100007077892 */ /* 0x000fe4000f8ec03f */
[----:B------:R-:W-:Y:S02]  /*92f0*/  ULOP3.LUT UR19, UR11, UR12, URZ, 0xfc, !UPT ;  /* 0x0000000c0b137292 */ /* 0x000fe4000f8efc3f */
[----:B------:R-:W-:Y:S02]  /*9300*/  UIADD3 UR21, UR27, UR21, URZ ;  /* 0x000000151b157290 */ /* 0x000fe4000fffe03f */
[----:B------:R-:W-:-:S12]  /*9310*/  USHF.L.U32 UR18, UR18, UR10, URZ ;  /* 0x0000000a12127299 */ /* 0x000fd8000800063f */
.L_x_305:
[----:B------:R-:W-:-:S03]  /*9320*/  UMOV UR8, 0xffffffff ;  /* 0xffffffff00087882 */ /* 0x000fc60000000000 */
[----:B------:R-:W-:Y:S05]  /*9330*/  BRA.DIV UR8, `(.L_x_295) ;  /* 0x0000000e08b07947 */ /* 0x000fea000b800000 */
[----:B------:R-:W-:-:S13]  /*9340*/  ELECT P6, URZ, PT ;  /* 0x00000000003f782f */ /* 0x000fda00038c0000 */
.L_x_316:
[----:B------:R-:W0:Y:S01]  /*9350*/  LDC R4, c[0x0][0x28c] ;  /* 0x0000a300ff047b82 */ /* 0x000e220000000800 */
[----:B------:R-:W-:Y:S01]  /*9360*/  BSSY B1, `(.L_x_296) ;  /* 0x000003c000017945 */ /* 0x000fe20003800000 */
[----:B0-----:R-:W-:-:S13]  /*9370*/  ISETP.LT.OR P6, PT, R4, 0x1, !P6 ;  /* 0x000000010400780c */ /* 0x001fda00077c1670 */
[----:B------:R-:W-:Y:S05]  /*9380*/  @P6 BRA `(.L_x_297) ;  /* 0x0000000000e46947 */ /* 0x000fea0003800000 */
[----:B------:R-:W-:Y:S01]  /*9390*/  LEA R12, R12, UR25, 0x1 ;  /* 0x000000190c0c7c11 */ /* 0x000fe2000f8e08ff */
[----:B------:R-:W-:Y:S01]  /*93a0*/  IMAD.MOV.U32 R15, RZ, RZ, RZ ;  /* 0x000000ffff0f7224 */ /* 0x000fe200078e00ff */
[----:B------:R-:W-:Y:S01]  /*93b0*/  LEA R20, R20, UR6, 0x8 ;  /* 0x0000000614147c11 */ /* 0x000fe2000f8e40ff */
[----:B------:R-:W-:Y:S02]  /*93c0*/  IMAD.MOV.U32 R4, RZ, RZ, R0 ;  /* 0x000000ffff047224 */ /* 0x000fe400078e0000 */
[----:B------:R-:W-:Y:S02]  /*93d0*/  IMAD.MOV.U32 R5, RZ, RZ, R10 ;  /* 0x000000ffff057224 */ /* 0x000fe400078e000a */
[----:B------:R-:W-:Y:S02]  /*93e0*/  IMAD.MOV.U32 R6, RZ, RZ, R9 ;  /* 0x000000ffff067224 */ /* 0x000fe400078e0009 */
[----:B------:R-:W-:-:S07]  /*93f0*/  IMAD.SHL.U32 R14, R12, 0x40, RZ ;  /* 0x000000400c0e7824 */ /* 0x000fce00078e00ff */
.L_x_300:
[----:B------:R-:W0:Y:S01]  /*9400*/  S2R R12, SR_CgaCtaId ;  /* 0x00000000000c7919 */ /* 0x000e220000008800 */
[----:B------:R-:W-:Y:S02]  /*9410*/  MOV R7, 0x400 ;  /* 0x0000040000077802 */ /* 0x000fe40000000f00 */
[----:B------:R-:W-:Y:S02]  /*9420*/  LOP3.LUT P1, RZ, R18, 0x7f, RZ, 0xc0, !PT ;  /* 0x0000007f12ff7812 */ /* 0x000fe4000782c0ff */
[----:B0-----:R-:W-:Y:S02]  /*9430*/  LEA R24, R12, R7, 0x18 ;  /* 0x000000070c187211 */ /* 0x001fe400078ec0ff */
[----:B------:R-:W-:-:S09]  /*9440*/  SHF.L.U32 R7, R5, 0x1f, RZ ;  /* 0x0000001f05077819 */ /* 0x000fd200000006ff */
[----:B------:R-:W0:Y:S01]  /*9450*/  @!P1 LDC R12, c[0x0][0x500] ;  /* 0x00014000ff0c9b82 */ /* 0x000e220000000800 */
[----:B------:R-:W-:-:S04]  /*9460*/  IMAD R22, R6, 0x8, R24 ;  /* 0x0000000806167824 */ /* 0x000fc800078e0218 */
[----:B------:R-:W1:Y:S02]  /*9470*/  SYNCS.PHASECHK.TRANS64.TRYWAIT P0, [R22+URZ+0x20], R7 ;  /* 0x00002007160075a7 */ /* 0x000e64000800017f */
[----:B-1----:R-:W-:Y:S05]  /*9480*/  @!P0 BRA `(.L_x_298) ;  /* 0x0000000c007c8947 */ /* 0x002fea0003800000 */
.L_x_317:
[----:B-1----:R-:W-:Y:S01]  /*9490*/  PRMT R7, R11, 0x9910, RZ ;  /* 0x000099100b077816 */ /* 0x002fe200000000ff */
[----:B0-----:R0:W-:Y:S03]  /*94a0*/  @!P1 SYNCS.ARRIVE.TRANS64 RZ, [R22+URZ], R12 ;  /* 0x0000000c16ff99a7 */ /* 0x0011e6000800003f */
[----:B------:R-:W-:-:S13]  /*94b0*/  ISETP.NE.AND P0, PT, R7, 0x2, PT ;  /* 0x000000020700780c */ /* 0x000fda0003f05270 */
[----:B0-----:R-:W-:Y:S05]  /*94c0*/  @P0 BRA `(.L_x_299) ;  /* 0x0000000000040947 */ /* 0x001fea0003800000 */
[----:B------:R-:W-:Y:S01]  /*94d0*/  BPT.TRAP 0x1 ;  /* 0x000000040000795c */ /* 0x000fe20000300000 */
.L_x_299:
[----:B------:R-:W-:Y:S01]  /*94e0*/  LEA R7, R6, UR25, 0x1 ;  /* 0x0000001906077c11 */ /* 0x000fe2000f8e08ff */
[----:B------:R-:W-:Y:S01]  /*94f0*/  VIADD R4, R4, 0xffffffff ;  /* 0xffffffff04047836 */ /* 0x000fe20000000000 */
[----:B------:R-:W-:Y:S01]  /*9500*/  R2UR UR23, R14 ;  /* 0x000000000e1772ca */ /* 0x000fe200000e0000 */
[----:B------:R-:W-:Y:S01]  /*9510*/  UIADD3 UR14, UP0, UR28, 0xf0, URZ ;  /* 0x000000f01c0e7890 */ /* 0x000fe2000ff1e03f */
[----:B------:R-:W-:Y:S01]  /*9520*/  R2UR UR9, R22 ;  /* 0x00000000160972ca */ /* 0x000fe200000e0000 */
[----:B------:R-:W-:Y:S01]  /*9530*/  IMAD.SHL.U32 R7, R7, 0x800, RZ ;  /* 0x0000080007077824 */ /* 0x000fe200078e00ff */
[----:B------:R-:W-:Y:S01]  /*9540*/  R2UR UR10, R15 ;  /* 0x000000000f0a72ca */ /* 0x000fe200000e0000 */
[----:B------:R-:W-:Y:S01]  /*9550*/  UIADD3 UR32, UP1, UR28, 0x1f0, URZ ;  /* 0x000001f01c207890 */ /* 0x000fe2000ff3e03f */
[----:B------:R-:W-:Y:S01]  /*9560*/  R2UR UR12, R13 ;  /* 0x000000000d0c72ca */ /* 0x000fe200000e0000 */
[--C-:B------:R-:W-:Y:S01]  /*9570*/  IMAD R12, R7, 0x4, R24.reuse ;  /* 0x00000004070c7824 */ /* 0x100fe200078e0218 */
[----:B------:R-:W-:Y:S01]  /*9580*/  LEA R7, R6, UR7, 0xd ;  /* 0x0000000706077c11 */ /* 0x000fe2000f8e68ff */
[----:B------:R-:W-:Y:S01]  /*9590*/  UIADD3.X UR15, URZ, UR29, URZ, UP0, !UPT ;  /* 0x0000001d3f0f7290 */ /* 0x000fe200087fe43f */
[----:B------:R-:W-:Y:S01]  /*95a0*/  R2UR UR24, R20 ;  /* 0x00000000141872ca */ /* 0x000fe200000e0000 */
[----:B------:R-:W-:Y:S01]  /*95b0*/  UPRMT UR20, URZ, 0x5410, UR18 ;  /* 0x000054103f147896 */ /* 0x000fe20008000012 */
[----:B------:R-:W-:Y:S01]  /*95c0*/  R2UR UR8, R12 ;  /* 0x000000000c0872ca */ /* 0x000fe200000e0000 */
[----:B------:R-:W-:Y:S01]  /*95d0*/  IMAD R7, R7, 0x4, R24 ;  /* 0x0000000407077824 */ /* 0x000fe200078e0218 */
[----:B------:R-:W-:Y:S01]  /*95e0*/  ISETP.GT.AND P1, PT, R4, 0x1, PT ;  /* 0x000000010400780c */ /* 0x000fe20003f24270 */
[----:B------:R-:W-:Y:S01]  /*95f0*/  VIADD R6, R6, 0x1 ;  /* 0x0000000106067836 */ /* 0x000fe20000000000 */
[----:B------:R-:W-:Y:S01]  /*9600*/  UPRMT UR30, URZ, 0x5410, UR19 ;  /* 0x000054103f1e7896 */ /* 0x000fe20008000013 */
[----:B------:R-:W-:Y:S01]  /*9610*/  VIADD R15, R15, 0x20 ;  /* 0x000000200f0f7836 */ /* 0x000fe20000000000 */
[----:B------:R-:W-:Y:S01]  /*9620*/  R2UR UR11, R7 ;  /* 0x00000000070b72ca */ /* 0x000fe200000e0000 */
[----:B------:R-:W-:Y:S01]  /*9630*/  UIADD3.X UR33, URZ, UR29, URZ, UP1, !UPT ;  /* 0x0000001d3f217290 */ /* 0x000fe20008ffe43f */
[----:B------:R-:W-:Y:S01]  /*9640*/  ISETP.NE.AND P0, PT, R6, 0x4, PT ;  /* 0x000000040600780c */ /* 0x000fe20003f05270 */
[----:B------:R-:W-:Y:S01]  /*9650*/  UMOV UR16, 0x0 ;  /* 0x0000000000107882 */ /* 0x000fe20000000000 */
[----:B------:R-:W-:-:S02]  /*9660*/  UMOV UR17, 0x10000000 ;  /* 0x1000000000117882 */ /* 0x000fc40000000000 */
[----:B------:R-:W-:Y:S01]  /*9670*/  SEL R12, RZ, 0x1, P0 ;  /* 0x00000001ff0c7807 */ /* 0x000fe20000000000 */
[----:B------:R-:W-:Y:S01]  /*9680*/  UIADD3 UR8, UR8, 0x100, URZ ;  /* 0x0000010008087890 */ /* 0x000fe2000fffe03f */
[----:B------:R-:W-:Y:S02]  /*9690*/  SEL R6, R6, RZ, P0 ;  /* 0x000000ff06067207 */ /* 0x000fe40000000000 */
[----:B------:R-:W-:-:S03]  /*96a0*/  LOP3.LUT R5, R5, R12, RZ, 0x3c, !PT ;  /* 0x0000000c05057212 */ /* 0x000fc600078e3cff */
[----:B------:R-:W-:-:S03]  /*96b0*/  UIADD3 UR22, UR11, 0x10100, URZ ;  /* 0x000101000b167890 */ /* 0x000fc6000fffe03f */
[----:B------:R-:W-:Y:S02]  /*96c0*/  UMOV UR11, UR23 ;  /* 0x00000017000b7c82 */ /* 0x000fe40008000000 */
[----:B------:R0:W-:Y:S02]  /*96d0*/  UTMALDG.3D.MULTICAST [UR8], [UR14], UR20, desc[UR16] ;  /* 0x000010080e0073b4 */ /* 0x0001e40008011814 */
[----:B0-----:R-:W-:Y:S01]  /*96e0*/  UMOV UR8, UR22 ;  /* 0x0000001600087c82 */ /* 0x001fe20008000000 */
[----:B------:R-:W-:Y:S02]  /*96f0*/  UMOV UR11, UR24 ;  /* 0x00000018000b7c82 */ /* 0x000fe40008000000 */
[----:B------:R0:W-:Y:S02]  /*9700*/  UTMALDG.3D.MULTICAST [UR8], [UR32], UR30, desc[UR16] ;  /* 0x00001008200073b4 */ /* 0x0001e4000801181e */
[----:B0-----:R-:W-:Y:S05]  /*9710*/  @P1 BRA `(.L_x_300) ;  /* 0xfffffffc00381947 */ /* 0x001fea000383ffff */
.L_x_297:
[----:B------:R-:W-:Y:S05]  /*9720*/  BSYNC B1 ;  /* 0x0000000000017941 */ /* 0x000fea0003800000 */
.L_x_296:
[----:B------:R-:W-:Y:S01]  /*9730*/  LOP3.LUT P1, RZ, R3, 0xff, RZ, 0xc0, !PT ;  /* 0x000000ff03ff7812 */ /* 0x000fe2000782c0ff */
[----:B------:R-:W-:Y:S01]  /*9740*/  IMAD.IADD R9, R8, 0x1, R9 ;  /* 0x0000000108097824 */ /* 0x000fe200078e0209 */
[----:B------:R-:W-:Y:S01]  /*9750*/  IADD3 R16, P2, R16, UR26, RZ ;  /* 0x0000001a10107c10 */ /* 0x000fe2000ff5e0ff */
[----:B------:R-:W-:Y:S01]  /*9760*/  ULDC.64 UR8, c[0x0][0x650] ;  /* 0x0001940000087ab9 */ /* 0x000fe20000000a00 */
[----:B------:R-:W-:Y:S01]  /*9770*/  BSSY B1, `(.L_x_301) ;  /* 0x000006b000017945 */ /* 0x000fe20003800000 */
[----:B------:R-:W-:Y:S01]  /*9780*/  IMAD.MOV.U32 R12, RZ, RZ, -0x1 ;  /* 0xffffffffff0c7424 */ /* 0x000fe200078e00ff */
[----:B------:R-:W-:Y:S01]  /*9790*/  SHF.R.U32.HI R3, RZ, 0x2, R9 ;  /* 0x00000002ff037819 */ /* 0x000fe20000011609 */
[----:B------:R-:W-:Y:S01]  /*97a0*/  IMAD.MOV.U32 R20, RZ, RZ, -0x1 ;  /* 0xffffffffff147424 */ /* 0x000fe200078e00ff */
[----:B------:R-:W-:Y:S01]  /*97b0*/  ISETP.GT.U32.AND P0, PT, R9, 0x3, PT ;  /* 0x000000030900780c */ /* 0x000fe20003f04070 */
[----:B------:R-:W-:Y:S01]  /*97c0*/  IMAD.MOV.U32 R13, RZ, RZ, -0x1 ;  /* 0xffffffffff0d7424 */ /* 0x000fe200078e00ff */
[----:B------:R-:W-:-:S02]  /*97d0*/  LOP3.LUT R3, R3, 0x1, RZ, 0xc0, !PT ;  /* 0x0000000103037812 */ /* 0x000fc400078ec0ff */
[----:B------:R-:W-:Y:S01]  /*97e0*/  ISETP.LT.U32.AND P0, PT, R8, 0x4, P0 ;  /* 0x000000040800780c */ /* 0x000fe20000701070 */
[----:B------:R-:W0:Y:S01]  /*97f0*/  @P1 S2R R5, SR_CgaCtaId ;  /* 0x0000000000051919 */ /* 0x000e220000008800 */
[----:B------:R-:W-:Y:S02]  /*9800*/  @P1 MOV R4, 0x400 ;  /* 0x0000040000041802 */ /* 0x000fe40000000f00 */
[----:B------:R-:W-:Y:S02]  /*9810*/  IADD3.X R17, R17, UR21, RZ, P2, !PT ;  /* 0x0000001511117c10 */ /* 0x000fe400097fe4ff */
[----:B------:R-:W-:Y:S02]  /*9820*/  ISETP.GE.U32.AND P2, PT, R16, UR8, PT ;  /* 0x0000000810007c0c */ /* 0x000fe4000bf46070 */
[----:B------:R-:W-:Y:S02]  /*9830*/  LOP3.LUT R9, R9, 0x3, RZ, 0xc0, !PT ;  /* 0x0000000309097812 */ /* 0x000fe400078ec0ff */
[----:B0-----:R-:W-:-:S04]  /*9840*/  @P1 LEA R4, R5, R4, 0x18 ;  /* 0x0000000405041211 */ /* 0x001fc800078ec0ff */
[----:B------:R0:W-:Y:S01]  /*9850*/  @P1 SYNCS.ARRIVE.TRANS64.A1T0 RZ, [R4+URZ+0x58], RZ ;  /* 0x000058ff04ff19a7 */ /* 0x0001e2000810003f */
[----:B------:R-:W-:Y:S02]  /*9860*/  ISETP.NE.U32.AND P1, PT, R3, 0x1, PT ;  /* 0x000000010300780c */ /* 0x000fe40003f25070 */
[----:B------:R-:W-:Y:S02]  /*9870*/  SEL R3, RZ, 0x1, !P0 ;  /* 0x00000001ff037807 */ /* 0x000fe40004000000 */
[----:B------:R-:W-:Y:S02]  /*9880*/  ISETP.GE.U32.AND.EX P0, PT, R17, UR9, PT, P2 ;  /* 0x0000000911007c0c */ /* 0x000fe4000bf06120 */
[----:B------:R-:W-:-:S04]  /*9890*/  ISETP.GT.U32.AND P1, PT, R8, 0x3, !P1 ;  /* 0x000000030800780c */ /* 0x000fc80004f24070 */
[----:B0-----:R-:W-:-:S04]  /*98a0*/  SEL R4, RZ, 0x1, !P1 ;  /* 0x00000001ff047807 */ /* 0x001fc80004800000 */
[--C-:B------:R-:W-:Y:S02]  /*98b0*/  LOP3.LUT R10, R4, R10, R3.reuse, 0x96, !PT ;  /* 0x0000000a040a7212 */ /* 0x100fe400078e9603 */
[----:B------:R-:W-:Y:S02]  /*98c0*/  PRMT R4, RZ, 0x7610, R4 ;  /* 0x00007610ff047816 */ /* 0x000fe40000000004 */
[----:B------:R-:W-:Y:S01]  /*98d0*/  PRMT R3, RZ, 0x7610, R3 ;  /* 0x00007610ff037816 */ /* 0x000fe20000000003 */
[----:B------:R-:W-:Y:S06]  /*98e0*/  @P0 BRA `(.L_x_302) ;  /* 0x00000004004c0947 */ /* 0x000fec0003800000 */
[----:B------:R-:W0:Y:S01]  /*98f0*/  S2R R14, SR_CTAID.X ;  /* 0x00000000000e7919 */ /* 0x000e220000002500 */
[----:B------:R-:W-:Y:S01]  /*9900*/  ULDC.64 UR8, c[0x0][0x628] ;  /* 0x00018a0000087ab9 */ /* 0x000fe20000000a00 */
[----:B------:R-:W1:Y:S01]  /*9910*/  LDC R15, c[0x0][0x144] ;  /* 0x00005100ff0f7b82 */ /* 0x000e620000000800 */
[----:B------:R-:W-:Y:S01]  /*9920*/  ISETP.NE.U32.AND P0, PT, RZ, UR8, PT ;  /* 0x00000008ff007c0c */ /* 0x000fe2000bf05070 */
[----:B------:R-:W2:Y:S01]  /*9930*/  S2R R12, SR_CTAID.Y ;  /* 0x00000000000c7919 */ /* 0x000ea20000002600 */
[----:B------:R-:W-:Y:S01]  /*9940*/  ULDC UR10, c[0x0][0x150] ;  /* 0x00005400000a7ab9 */ /* 0x000fe20000000800 */
[----:B------:R-:W-:Y:S01]  /*9950*/  ULDC UR11, c[0x0][0x630] ;  /* 0x00018c00000b7ab9 */ /* 0x000fe20000000800 */
[----:B------:R-:W-:Y:S01]  /*9960*/  ISETP.NE.AND.EX P0, PT, RZ, UR9, PT, P0 ;  /* 0x00000009ff007c0c */ /* 0x000fe2000bf05300 */
[----:B------:R-:W-:Y:S01]  /*9970*/  IMAD.MOV.U32 R4, RZ, RZ, R16 ;  /* 0x000000ffff047224 */ /* 0x000fe200078e0010 */
[----:B0-----:R-:W-:-:S05]  /*9980*/  I2FP.F32.U32 R5, R14 ;  /* 0x0000000e00057245 */ /* 0x001fca0000201000 */
[----:B------:R-:W-:Y:S01]  /*9990*/  FMUL R20, R5, UR10 ;  /* 0x0000000a05147c20 */ /* 0x000fe20008400000 */
[----:B------:R-:W-:-:S05]  /*99a0*/  IMAD.MOV.U32 R5, RZ, RZ, R17 ;  /* 0x000000ffff057224 */ /* 0x000fca00078e0011 */
[----:B--2---:R-:W-:Y:S05]  /*99b0*/  @!P0 BRA `(.L_x_303) ;  /* 0x0000000000288947 */ /* 0x004fea0003800000 */
[----:B------:R-:W-:Y:S02]  /*99c0*/  ULDC UR10, c[0x0][0x634] ;  /* 0x00018d00000a7ab9 */ /* 0x000fe40000000800 */
[----:B------:R-:W-:-:S05]  /*99d0*/  IADD3 R5, P0, R16, UR10, RZ ;  /* 0x0000000a10057c10 */ /* 0x000fca000ff1e0ff */
[----:B------:R-:W-:-:S04]  /*99e0*/  IMAD.X R13, RZ, RZ, R17, P0 ;  /* 0x000000ffff0d7224 */ /* 0x000fc800000e0611 */
[----:B------:R-:W-:-:S04]  /*99f0*/  IMAD.WIDE.U32 R6, R13, UR8, RZ ;  /* 0x000000080d067c25 */ /* 0x000fc8000f8e00ff */
[----:B------:R-:W-:-:S04]  /*9a00*/  IMAD.WIDE.U32 R6, P0, R5, UR9, R6 ;  /* 0x0000000905067c25 */ /* 0x000fc8000f800006 */
[----:B------:R-:W-:-:S04]  /*9a10*/  IMAD.WIDE.U32 R4, R5, UR8, RZ ;  /* 0x0000000805047c25 */ /* 0x000fc8000f8e00ff */
[----:B------:R-:W-:Y:S01]  /*9a20*/  IMAD.MOV.U32 R4, RZ, RZ, R7 ;  /* 0x000000ffff047224 */ /* 0x000fe200078e0007 */
[----:B------:R-:W-:Y:S01]  /*9a30*/  IADD3 RZ, P1, R5, R6, RZ ;  /* 0x0000000605ff7210 */ /* 0x000fe20007f3e0ff */
[----:B------:R-:W-:-:S04]  /*9a40*/  IMAD.X R5, RZ, RZ, RZ, P0 ;  /* 0x000000ffff057224 */ /* 0x000fc800000e06ff */
[----:B------:R-:W-:-:S08]  /*9a50*/  IMAD.WIDE.U32.X R4, R13, UR9, R4, P1 ;  /* 0x000000090d047c25 */ /* 0x000fd000088e0404 */
.L_x_303:
[--C-:B------:R-:W-:Y:S01]  /*9a60*/  SHF.R.U64 R13, R4, UR11, R5.reuse ;  /* 0x0000000b040d7c19 */ /* 0x100fe20008001205 */
[----:B------:R-:W0:Y:S01]  /*9a70*/  F2I.U32.TRUNC.NTZ R20, R20 ;  /* 0x0000001400147305 */ /* 0x000e22000020f000 */
[----:B------:R-:W-:Y:S01]  /*9a80*/  SHF.R.U32.HI R4, RZ, UR11, R5 ;  /* 0x0000000bff047c19 */ /* 0x000fe20008011605 */
[----:B------:R-:W-:Y:S01]  /*9a90*/  ULDC.64 UR8, c[0x0][0x620] ;  /* 0x0001880000087ab9 */ /* 0x000fe20000000a00 */
[----:B------:R-:W-:Y:S01]  /*9aa0*/  IADD3 R7, P0, RZ, -R13, RZ ;  /* 0x8000000dff077210 */ /* 0x000fe20007f1e0ff */
[----:B------:R-:W-:Y:S01]  /*9ab0*/  ULDC.64 UR10, c[0x0][0x640] ;  /* 0x00019000000a7ab9 */ /* 0x000fe20000000a00 */
[----:B------:R-:W2:Y:S03]  /*9ac0*/  LDC R21, c[0x0][0x148] ;  /* 0x00005200ff157b82 */ /* 0x000ea60000000800 */
[----:B------:R-:W-:Y:S01]  /*9ad0*/  IMAD.X R4, RZ, RZ, ~R4, P0 ;  /* 0x000000ffff047224 */ /* 0x000fe200000e0e04 */
[----:B------:R-:W-:-:S03]  /*9ae0*/  ISETP.NE.U32.AND P0, PT, RZ, UR10, PT ;  /* 0x0000000aff007c0c */ /* 0x000fc6000bf05070 */
[----:B------:R-:W-:Y:S01]  /*9af0*/  IMAD R6, R4, UR8, RZ ;  /* 0x0000000804067c24 */ /* 0x000fe2000f8e02ff */
[----:B------:R-:W-:Y:S01]  /*9b00*/  ISETP.NE.AND.EX P0, PT, RZ, UR11, PT, P0 ;  /* 0x0000000bff007c0c */ /* 0x000fe2000bf05300 */
[----:B------:R-:W-:Y:S01]  /*9b10*/  IMAD.WIDE.U32 R4, R7, UR8, R16 ;  /* 0x0000000807047c25 */ /* 0x000fe2000f8e0010 */
[----:B------:R-:W-:-:S03]  /*9b20*/  ULDC UR8, c[0x0][0x618] ;  /* 0x0001860000087ab9 */ /* 0x000fc60000000800 */
[----:B------:R-:W-:Y:S01]  /*9b30*/  IMAD R7, R7, UR9, R6 ;  /* 0x0000000907077c24 */ /* 0x000fe2000f8e0206 */
[----:B------:R-:W-:Y:S01]  /*9b40*/  ULDC UR9, c[0x0][0x154] ;  /* 0x0000550000097ab9 */ /* 0x000fe20000000800 */
[----:B0-----:R-:W-:Y:S02]  /*9b50*/  IMAD.MOV R6, RZ, RZ, -R20 ;  /* 0x000000ffff067224 */ /* 0x001fe400078e0a14 */
[----:B------:R-:W-:Y:S02]  /*9b60*/  IMAD.IADD R5, R5, 0x1, R7 ;  /* 0x0000000105057824 */ /* 0x000fe400078e0207 */
[----:B-1----:R-:W-:Y:S01]  /*9b70*/  IMAD R14, R15, R6, R14 ;  /* 0x000000060f0e7224 */ /* 0x002fe200078e020e */
[----:B------:R-:W-:Y:S02]  /*9b80*/  I2FP.F32.U32 R6, R12 ;  /* 0x0000000c00067245 */ /* 0x000fe40000201000 */
[--C-:B------:R-:W-:Y:S02]  /*9b90*/  SHF.R.U64 R15, R4, UR8, R5.reuse ;  /* 0x00000008040f7c19 */ /* 0x100fe40008001205 */
[----:B------:R-:W-:Y:S01]  /*9ba0*/  SHF.R.U32.HI R4, RZ, UR8, R5 ;  /* 0x00000008ff047c19 */ /* 0x000fe20008011605 */
[----:B------:R-:W-:Y:S01]  /*9bb0*/  FMUL R6, R6, UR9 ;  /* 0x0000000906067c20 */ /* 0x000fe20008400000 */
[----:B------:R-:W-:-:S02]  /*9bc0*/  ULDC UR8, c[0x0][0x608] ;  /* 0x0001820000087ab9 */ /* 0x000fc40000000800 */
[--C-:B------:R-:W-:Y:S01]  /*9bd0*/  SHF.R.U64 R22, R15, UR8, R4.reuse ;  /* 0x000000080f167c19 */ /* 0x100fe20008001204 */
[----:B------:R0:W1:Y:S01]  /*9be0*/  F2I.U32.TRUNC.NTZ R24, R6 ;  /* 0x0000000600187305 */ /* 0x000062000020f000 */
[----:B------:R-:W-:Y:S01]  /*9bf0*/  SHF.R.U32.HI R5, RZ, UR8, R4 ;  /* 0x00000008ff057c19 */ /* 0x000fe20008011604 */
[----:B------:R-:W-:-:S03]  /*9c00*/  ULDC UR8, c[0x0][0x658] ;  /* 0x0001960000087ab9 */ /* 0x000fc60000000800 */
[--C-:B------:R-:W-:Y:S02]  /*9c10*/  SHF.R.U64 R20, R22, UR8, R5.reuse ;  /* 0x0000000816147c19 */ /* 0x100fe40008001205 */
[----:B------:R-:W-:-:S03]  /*9c20*/  SHF.R.U32.HI R23, RZ, UR8, R5 ;  /* 0x00000008ff177c19 */ /* 0x000fc60008011605 */
[----:B------:R-:W-:Y:S02]  /*9c30*/  IMAD.MOV.U32 R4, RZ, RZ, R20 ;  /* 0x000000ffff047224 */ /* 0x000fe400078e0014 */
[----:B------:R-:W-:Y:S01]  /*9c40*/  IMAD.MOV.U32 R5, RZ, RZ, R23 ;  /* 0x000000ffff057224 */ /* 0x000fe200078e0017 */
[----:B0-----:R-:W-:Y:S06]  /*9c50*/  @!P0 BRA `(.L_x_304) ;  /* 0x0000000000288947 */ /* 0x001fec0003800000 */
        /* <DEDUP_REMOVED lines=10> */
.L_x_304:
[----:B------:R-:W-:Y:S01]  /*9d00*/  ISETP.NE.AND P0, PT, R2, 0x1, PT ;  /* 0x000000010200780c */ /* 0x000fe20003f05270 */
[----:B------:R-:W-:Y:S01]  /*9d10*/  ULDC UR8, c[0x0][0x648] ;  /* 0x0001920000087ab9 */ /* 0x000fe20000000800 */
[----:B------:R-:W-:Y:S01]  /*9d20*/  LOP3.LUT R22, R22, UR13, RZ, 0xc0, !PT ;  /* 0x0000000d16167c12 */ /* 0x000fe2000f8ec0ff */
[----:B-1----:R-:W-:Y:S01]  /*9d30*/  IMAD.MOV R24, RZ, RZ, -R24 ;  /* 0x000000ffff187224 */ /* 0x002fe200078e0a18 */
[----:B------:R-:W-:Y:S01]  /*9d40*/  SHF.R.U64 R5, R4, UR8, R5 ;  /* 0x0000000804057c19 */ /* 0x000fe20008001205 */
[----:B------:R-:W-:Y:S01]  /*9d50*/  ULDC UR8, c[0x0][0x638] ;  /* 0x00018e0000087ab9 */ /* 0x000fe20000000800 */
[----:B------:R-:W-:Y:S01]  /*9d60*/  LOP3.LUT R15, R15, UR4, RZ, 0xc0, !PT ;  /* 0x000000040f0f7c12 */ /* 0x000fe2000f8ec0ff */
[----:B------:R-:W-:Y:S01]  /*9d70*/  ULDC UR9, c[0x0][0x610] ;  /* 0x0001840000097ab9 */ /* 0x000fe20000000800 */
[----:B------:R-:W-:Y:S02]  /*9d80*/  IMAD.MOV.U32 R4, RZ, RZ, 0x1 ;  /* 0x00000001ff047424 */ /* 0x000fe400078e00ff */
[----:B------:R-:W-:-:S02]  /*9d90*/  IMAD.MOV R7, RZ, RZ, -R5 ;  /* 0x000000ffff077224 */ /* 0x000fc400078e0a05 */
[----:B------:R-:W-:Y:S02]  /*9da0*/  IMAD R5, R5, UR5, R22 ;  /* 0x0000000505057c24 */ /* 0x000fe4000f8e0216 */
[----:B--2---:R-:W-:Y:S02]  /*9db0*/  @P0 IMAD R14, R21, R24, R12 ;  /* 0x00000018150e0224 */ /* 0x004fe400078e020c */
[----:B------:R-:W-:Y:S01]  /*9dc0*/  IMAD R20, R7, UR8, R20 ;  /* 0x0000000807147c24 */ /* 0x000fe2000f8e0214 */
[----:B------:R-:W-:Y:S01]  /*9dd0*/  ULDC UR8, c[0x0][0x600] ;  /* 0x0001800000087ab9 */ /* 0x000fe20000000800 */
[----:B------:R-:W-:Y:S02]  /*9de0*/  IMAD R14, R5, UR9, R14 ;  /* 0x00000009050e7c24 */ /* 0x000fe4000f8e020e */
[----:B------:R-:W-:-:S05]  /*9df0*/  IMAD R5, R20, UR8, R15 ;  /* 0x0000000814057c24 */ /* 0x000fca000f8e020f */
[----:B------:R-:W-:Y:S02]  /*9e00*/  SEL R20, R5, R14, !P0 ;  /* 0x0000000e05147207 */ /* 0x000fe40004000000 */
[----:B------:R-:W-:-:S07]  /*9e10*/  SEL R12, R14, R5, !P0 ;  /* 0x000000050e0c7207 */ /* 0x000fce0004000000 */
.L_x_302:
[----:B------:R-:W-:Y:S05]  /*9e20*/  BSYNC B1 ;  /* 0x0000000000017941 */ /* 0x000fea0003800000 */
.L_x_301:
[----:B------:R-:W-:-:S13]  /*9e30*/  LOP3.LUT P0, RZ, R4, 0xff, RZ, 0xc0, !PT ;  /* 0x000000ff04ff7812 */ /* 0x000fda000780c0ff */
[----:B------:R-:W-:Y:S05]  /*9e40*/  @P0 BRA `(.L_x_305) ;  /* 0xfffffff400340947 */ /* 0x000fea000383ffff */
[----:B------:R-:W-:Y:S05]  /*9e50*/  BSYNC B0 ;  /* 0x0000000000007941 */ /* 0x000fea0003800000 */
.L_x_294:
[----:B------:R-:W-:-:S03]  /*9e60*/  UMOV UR8, 0xffffffff ;  /* 0xffffffff00087882 */ /* 0x000fc60000000000 */
[----:B------:R-:W-:Y:S05]  /*9e70*/  BRA.DIV UR8, `(.L_x_306) ;  /* 0x0000000608147947 */ /* 0x000fea000b800000 */
[----:B------:R-:W-:-:S13]  /*9e80*/  ELECT P6, URZ, PT ;  /* 0x00000000003f782f */ /* 0x000fda00038c0000 */
.L_x_320:
[----:B------:R-:W-:Y:S04]  /*9e90*/  BSSY B0, `(.L_x_307) ;  /* 0x000002b000007945 */ /* 0x000fe80003800000 */
[----:B------:R-:W-:Y:S05]  /*9ea0*/  @!P6 BRA `(.L_x_308) ;  /* 0x0000000000a4e947 */ /* 0x000fea0003800000 */
[----:B------:R-:W-:-:S04]  /*9eb0*/  LOP3.LUT R19, R19, 0x2, RZ, 0xfc, !PT ;  /* 0x0000000213137812 */ /* 0x000fc800078efcff */
[----:B------:R-:W-:-:S13]  /*9ec0*/  ISETP.NE.AND P0, PT, R19, 0x3, PT ;  /* 0x000000031300780c */ /* 0x000fda0003f05270 */
[----:B------:R-:W-:Y:S05]  /*9ed0*/  @!P0 BRA `(.L_x_309) ;  /* 0x0000000000048947 */ /* 0x000fea0003800000 */
[----:B------:R-:W-:Y:S01]  /*9ee0*/  BPT.TRAP 0x1 ;  /* 0x000000040000795c */ /* 0x000fe20000300000 */
.L_x_309:
[----:B------:R-:W0:Y:S01]  /*9ef0*/  S2R R3, SR_CgaCtaId ;  /* 0x0000000000037919 */ /* 0x000e220000008800 */
[----:B------:R-:W-:Y:S02]  /*9f00*/  MOV R0, 0x400 ;  /* 0x0000040000007802 */ /* 0x000fe40000000f00 */
[----:B------:R-:W-:Y:S02]  /*9f10*/  SHF.L.U32 R2, R10, 0x1f, RZ ;  /* 0x0000001f0a027819 */ /* 0x000fe400000006ff */
[----:B0-----:R-:W-:-:S05]  /*9f20*/  LEA R0, R3, R0, 0x18 ;  /* 0x0000000003007211 */ /* 0x001fca00078ec0ff */
[----:B------:R-:W-:-:S04]  /*9f30*/  VIADD R0, R0, 0x20 ;  /* 0x0000002000007836 */ /* 0x000fc80000000000 */
[C---:B------:R-:W-:Y:S02]  /*9f40*/  IMAD R5, R9.reuse, 0x8, R0 ;  /* 0x0000000809057824 */ /* 0x040fe400078e0200 */
[----:B------:R-:W-:Y:S02]  /*9f50*/  VIADD R9, R9, 0x1 ;  /* 0x0000000109097836 */ /* 0x000fe40000000000 */
[----:B------:R-:W0:Y:S03]  /*9f60*/  SYNCS.PHASECHK.TRANS64.TRYWAIT P0, [R5+URZ], R2 ;  /* 0x00000002050075a7 */ /* 0x000e26000800017f */
[----:B------:R-:W-:-:S04]  /*9f70*/  ISETP.NE.AND P1, PT, R9, 0x4, PT ;  /* 0x000000040900780c */ /* 0x000fc80003f25270 */
[----:B------:R-:W-:Y:S02]  /*9f80*/  SEL R3, RZ, 0x1, P1 ;  /* 0x00000001ff037807 */ /* 0x000fe40000800000 */
[----:B------:R-:W-:Y:S02]  /*9f90*/  SEL R9, R9, RZ, P1 ;  /* 0x000000ff09097207 */ /* 0x000fe40000800000 */
[----:B------:R-:W-:-:S03]  /*9fa0*/  LOP3.LUT R10, R10, R3, RZ, 0x3c, !PT ;  /* 0x000000030a0a7212 */ /* 0x000fc600078e3cff */
[----:B------:R-:W-:Y:S01]  /*9fb0*/  IMAD R7, R9, 0x8, R0 ;  /* 0x0000000809077824 */ /* 0x000fe200078e0200 */
[----:B------:R-:W-:Y:S01]  /*9fc0*/  SHF.L.U32 R4, R10, 0x1f, RZ ;  /* 0x0000001f0a047819 */ /* 0x000fe200000006ff */
[----:B0-----:R-:W-:Y:S06]  /*9fd0*/  @!P0 BRA `(.L_x_310) ;  /* 0x0000000000dc8947 */ /* 0x001fec0003800000 */
.L_x_321:
[----:B------:R-:W1:Y:S01]  /*9fe0*/  SYNCS.PHASECHK.TRANS64.TRYWAIT P0, [R7+URZ], R4 ;  /* 0x00000004070075a7 */ /* 0x000e62000800017f */
[----:B0-----:R-:W-:-:S05]  /*9ff0*/  VIADD R2, R9, 0x1 ;  /* 0x0000000109027836 */ /* 0x001fca0000000000 */
[----:B------:R-:W-:-:S04]  /*a000*/  ISETP.NE.AND P1, PT, R2, 0x4, PT ;  /* 0x000000040200780c */ /* 0x000fc80003f25270 */
[----:B------:R-:W-:Y:S02]  /*a010*/  SEL R3, RZ, 0x1, P1 ;  /* 0x00000001ff037807 */ /* 0x000fe40000800000 */
[----:B------:R-:W-:Y:S02]  /*a020*/  SEL R9, R2, RZ, P1 ;  /* 0x000000ff02097207 */ /* 0x000fe40000800000 */
[----:B------:R-:W-:-:S03]  /*a030*/  LOP3.LUT R11, R10, R3, RZ, 0x3c, !PT ;  /* 0x000000030a0b7212 */ /* 0x000fc600078e3cff */
[----:B------:R-:W-:Y:S01]  /*a040*/  IMAD R6, R9, 0x8, R0 ;  /* 0x0000000809067824 */ /* 0x000fe200078e0200 */
[----:B------:R-:W-:Y:S01]  /*a050*/  SHF.L.U32 R5, R11, 0x1f, RZ ;  /* 0x0000001f0b057819 */ /* 0x000fe200000006ff */
[----:B-1----:R-:W-:Y:S06]  /*a060*/  @!P0 BRA `(.L_x_311) ;  /* 0x0000000000cc8947 */ /* 0x002fec0003800000 */
.L_x_322:
[----:B------:R-:W1:Y:S01]  /*a070*/  SYNCS.PHASECHK.TRANS64.TRYWAIT P0, [R6+URZ], R5 ;  /* 0x00000005060075a7 */ /* 0x000e62000800017f */
[----:B------:R-:W-:-:S05]  /*a080*/  VIADD R2, R9, 0x1 ;  /* 0x0000000109027836 */ /* 0x000fca0000000000 */
[----:B------:R-:W-:-:S04]  /*a090*/  ISETP.NE.AND P1, PT, R2, 0x4, PT ;  /* 0x000000040200780c */ /* 0x000fc80003f25270 */
[----:B0-----:R-:W-:Y:S02]  /*a0a0*/  SEL R4, RZ, 0x1, P1 ;  /* 0x00000001ff047807 */ /* 0x001fe40000800000 */
[----:B------:R-:W-:Y:S02]  /*a0b0*/  SEL R3, R2, RZ, P1 ;  /* 0x000000ff02037207 */ /* 0x000fe40000800000 */
[----:B------:R-:W-:Y:S01]  /*a0c0*/  LOP3.LUT R4, R11, R4, RZ, 0x3c, !PT ;  /* 0x000000040b047212 */ /* 0x000fe200078e3cff */
[----:B-1----:R-:W-:Y:S06]  /*a0d0*/  @!P0 BRA `(.L_x_312) ;  /* 0x0000000000c48947 */ /* 0x002fec0003800000 */
.L_x_323:
[----:B------:R-:W-:Y:S01]  /*a0e0*/  IMAD R3, R3, 0x8, R0 ;  /* 0x0000000803037824 */ /* 0x000fe200078e0200 */
[----:B------:R-:W-:-:S07]  /*a0f0*/  SHF.L.U32 R0, R4, 0x1f, RZ ;  /* 0x0000001f04007819 */ /* 0x000fce00000006ff */
.L_x_313:
[----:B-1----:R1:W2:Y:S02]  /*a100*/  SYNCS.PHASECHK.TRANS64.TRYWAIT P0, [R3+URZ], R0 ;  /* 0x00000000030075a7 */ /* 0x0022a4000800017f */
[----:B--2---:R-:W-:Y:S05]  /*a110*/  @!P0 NANOSLEEP.SYNCS 0x989680 ;  /* 0x009896800000895d */ /* 0x004fea0003900000 */
[----:B------:R-:W2:Y:S02]  /*a120*/  @!P0 SYNCS.PHASECHK.TRANS64 P0, [R3+URZ], R0 ;  /* 0x00000000030085a7 */ /* 0x000ea4000800007f */
[----:B--2---:R-:W-:Y:S05]  /*a130*/  @!P0 BRA `(.L_x_313) ;  /* 0xfffffffc00f08947 */ /* 0x004fea000383ffff */
.L_x_308:
[----:B------:R-:W-:Y:S05]  /*a140*/  BSYNC B0 ;  /* 0x0000000000007941 */ /* 0x000fea0003800000 */
.L_x_307:
[----:B------:R-:W-:Y:S05]  /*a150*/  EXIT ;  /* 0x000000000000794d */ /* 0x000fea0003800000 */
.L_x_21:
[----:B---3--:R3:W4:Y:S02]  /*a160*/  SYNCS.PHASECHK.TRANS64.TRYWAIT P1, [R3+URZ], R0 ;  /* 0x00000000030075a7 */ /* 0x008724000802017f */
[----:B----4-:R-:W-:Y:S05]  /*a170*/  @!P1 NANOSLEEP.SYNCS 0x989680 ;  /* 0x009896800000995d */ /* 0x010fea0003900000 */
[----:B------:R-:W4:Y:S02]  /*a180*/  @!P1 SYNCS.PHASECHK.TRANS64 P1, [R3+URZ], R0 ;  /* 0x00000000030095a7 */ /* 0x000f24000802007f */
[----:B----4-:R-:W-:Y:S05]  /*a190*/  @!P1 BRA `(.L_x_21) ;  /* 0xfffffffc00f09947 */ /* 0x010fea000383ffff */
[----:B------:R-:W-:Y:S05]  /*a1a0*/  BRA `(.L_x_20) ;  /* 0xffffff7000dc7947 */ /* 0x000fea000383ffff */
.L_x_26:
[----:B-1----:R1:W2:Y:S02]  /*a1b0*/  SYNCS.PHASECHK.TRANS64.TRYWAIT P1, [R5+URZ], R4 ;  /* 0x00000004050075a7 */ /* 0x0022a4000802017f */
[----:B--2---:R-:W-:Y:S05]  /*a1c0*/  @!P1 NANOSLEEP.SYNCS 0x989680 ;  /* 0x009896800000995d */ /* 0x004fea0003900000 */
[----:B------:R-:W2:Y:S02]  /*a1d0*/  @!P1 SYNCS.PHASECHK.TRANS64 P1, [R5+URZ], R4 ;  /* 0x00000004050095a7 */ /* 0x000ea4000802007f */
[----:B--2---:R-:W-:Y:S05]  /*a1e0*/  @!P1 BRA `(.L_x_26) ;  /* 0xfffffffc00f09947 */ /* 0x004fea000383ffff */
[----:B------:R-:W-:Y:S05]  /*a1f0*/  BRA `(.L_x_25) ;  /* 0xffffff7400d87947 */ /* 0x000fea000383ffff */
.L_x_295:
[----:B------:R-:W-:Y:S01]  /*a200*/  BSSY B1, `(.L_x_314) ;  /* 0x0000006000017945 */ /* 0x000fe20003800000 */
[----:B------:R-:W-:-:S07]  /*a210*/  IMAD.MOV.U32 R15, RZ, RZ, -0x1 ;  /* 0xffffffffff0f7424 */ /* 0x000fce00078e00ff */
[----:B------:R-:W-:Y:S05]  /*a220*/  WARPSYNC.COLLECTIVE R15, `(.L_x_315) ;  /* 0x000000000f0c7348 */ /* 0x000fea0003c00000 */
[----:B------:R-:W-:Y:S02]  /*a230*/  ELECT P6, UR62, PT ;  /* 0x00000000003e782f */ /* 0x000fe400038c0000 */
[----:B------:R-:W-:Y:S01]  /*a240*/  MOV R14, UR62 ;  /* 0x0000003e000e7c02 */ /* 0x000fe20008000f00 */
[----:B------:R-:W-:Y:S10]  /*a250*/  ENDCOLLECTIVE ;  /* 0x000000000000791b */ /* 0x000ff40003800000 */
.L_x_315:
[----:B------:R-:W-:Y:S05]  /*a260*/  BSYNC B1 ;  /* 0x0000000000017941 */ /* 0x000fea0003800000 */
.L_x_314:
[----:B------:R-:W-:Y:S05]  /*a270*/  BRA `(.L_x_316) ;  /* 0xfffffff000347947 */ /* 0x000fea000383ffff */
.L_x_298:
[----:B-1----:R1:W2:Y:S02]  /*a280*/  SYNCS.PHASECHK.TRANS64.TRYWAIT P0, [R22+URZ+0x20], R7 ;  /* 0x00002007160075a7 */ /* 0x0022a4000800017f */
[----:B--2---:R-:W-:Y:S05]  /*a290*/  @!P0 NANOSLEEP.SYNCS 0x989680 ;  /* 0x009896800000895d */ /* 0x004fea0003900000 */
[----:B------:R-:W2:Y:S02]  /*a2a0*/  @!P0 SYNCS.PHASECHK.TRANS64 P0, [R22+URZ+0x20], R7 ;  /* 0x00002007160085a7 */ /* 0x000ea4000800007f */
[----:B--2---:R-:W-:Y:S05]  /*a2b0*/  @!P0 BRA `(.L_x_298) ;  /* 0xfffffffc00f08947 */ /* 0x004fea000383ffff */
[----:B------:R-:W-:Y:S05]  /*a2c0*/  BRA `(.L_x_317) ;  /* 0xfffffff000707947 */ /* 0x000fea000383ffff */
.L_x_306:
[----:B------:R-:W-:Y:S01]  /*a2d0*/  BSSY B0, `(.L_x_318) ;  /* 0x0000006000007945 */ /* 0x000fe20003800000 */
[----:B------:R-:W-:-:S07]  /*a2e0*/  IMAD.MOV.U32 R15, RZ, RZ, -0x1 ;  /* 0xffffffffff0f7424 */ /* 0x000fce00078e00ff */
[----:B------:R-:W-:Y:S05]  /*a2f0*/  WARPSYNC.COLLECTIVE R15, `(.L_x_319) ;  /* 0x000000000f0c7348 */ /* 0x000fea0003c00000 */
[----:B------:R-:W-:Y:S02]  /*a300*/  ELECT P6, UR62, PT ;  /* 0x00000000003e782f */ /* 0x000fe400038c0000 */
[----:B------:R-:W-:Y:S01]  /*a310*/  MOV R14, UR62 ;  /* 0x0000003e000e7c02 */ /* 0x000fe20008000f00 */
[----:B------:R-:W-:Y:S10]  /*a320*/  ENDCOLLECTIVE ;  /* 0x000000000000791b */ /* 0x000ff40003800000 */
.L_x_319:
[----:B------:R-:W-:Y:S05]  /*a330*/  BSYNC B0 ;  /* 0x0000000000007941 */ /* 0x000fea0003800000 */
.L_x_318:
[----:B------:R-:W-:Y:S05]  /*a340*/  BRA `(.L_x_320) ;  /* 0xfffffff800d07947 */ /* 0x000fea000383ffff */
.L_x_310:
[----:B0-----:R0:W1:Y:S02]  /*a350*/  SYNCS.PHASECHK.TRANS64.TRYWAIT P0, [R5+URZ], R2 ;  /* 0x00000002050075a7 */ /* 0x001064000800017f */
[----:B-1----:R-:W-:Y:S05]  /*a360*/  @!P0 NANOSLEEP.SYNCS 0x989680 ;  /* 0x009896800000895d */ /* 0x002fea0003900000 */
[----:B------:R-:W1:Y:S02]  /*a370*/  @!P0 SYNCS.PHASECHK.TRANS64 P0, [R5+URZ], R2 ;  /* 0x00000002050085a7 */ /* 0x000e64000800007f */
[----:B-1----:R-:W-:Y:S05]  /*a380*/  @!P0 BRA `(.L_x_310) ;  /* 0xfffffffc00f08947 */ /* 0x002fea000383ffff */
[----:B------:R-:W-:Y:S05]  /*a390*/  BRA `(.L_x_321) ;  /* 0xfffffffc00107947 */ /* 0x000fea000383ffff */
.L_x_311:
[----:B0-----:R0:W1:Y:S02]  /*a3a0*/  SYNCS.PHASECHK.TRANS64.TRYWAIT P0, [R7+URZ], R4 ;  /* 0x00000004070075a7 */ /* 0x001064000800017f */
[----:B-1----:R-:W-:Y:S05]  /*a3b0*/  @!P0 NANOSLEEP.SYNCS 0x989680 ;  /* 0x009896800000895d */ /* 0x002fea0003900000 */
[----:B------:R-:W1:Y:S02]  /*a3c0*/  @!P0 SYNCS.PHASECHK.TRANS64 P0, [R7+URZ], R4 ;  /* 0x00000004070085a7 */ /* 0x000e64000800007f */
[----:B-1----:R-:W-:Y:S05]  /*a3d0*/  @!P0 BRA `(.L_x_311) ;  /* 0xfffffffc00f08947 */ /* 0x002fea000383ffff */
[----:B------:R-:W-:Y:S05]  /*a3e0*/  BRA `(.L_x_322) ;  /* 0xfffffffc00207947 */ /* 0x000fea000383ffff */
.L_x_312:
[----:B0-----:R0:W1:Y:S02]  /*a3f0*/  SYNCS.PHASECHK.TRANS64.TRYWAIT P0, [R6+URZ], R5 ;  /* 0x00000005060075a7 */ /* 0x001064000800017f */
[----:B-1----:R-:W-:Y:S05]  /*a400*/  @!P0 NANOSLEEP.SYNCS 0x989680 ;  /* 0x009896800000895d */ /* 0x002fea0003900000 */
[----:B------:R-:W1:Y:S02]  /*a410*/  @!P0 SYNCS.PHASECHK.TRANS64 P0, [R6+URZ], R5 ;  /* 0x00000005060085a7 */ /* 0x000e64000800007f */
[----:B-1----:R-:W-:Y:S05]  /*a420*/  @!P0 BRA `(.L_x_312) ;  /* 0xfffffffc00f08947 */ /* 0x002fea000383ffff */
[----:B------:R-:W-:Y:S05]  /*a430*/  BRA `(.L_x_323) ;  /* 0xfffffffc00287947 */ /* 0x000fea000383ffff */
.L_x_324:
[----:B------:R-:W-:-:S00]  /*a440*/  BRA `(.L_x_324) ;  /* 0xfffffffc00fc7947 */ /* 0x000fc0000383ffff */
[----:B------:R-:W-:-:S00]  /*a450*/  NOP ;  /* 0x0000000000007918 */ /* 0x000fc00000000000 */
        /* <DEDUP_REMOVED lines=10> */
.L_x_325:


//--------------------- .nv.global.init           --------------------------
	.section	.nv.global.init,"aw",@progbits
.nv.global.init:
	.type		$str$22,@object
	.size		$str$22,($str$23 - $str$22)
$str$22:
        /*0000*/ 	.byte	0x6b, 0x5f, 0x74, 0x69, 0x6c, 0x65, 0x5f, 0x63, 0x6f, 0x75, 0x6e, 0x74, 0x20, 0x3e, 0x3d, 0x20
        /*0010*/ 	.byte	0x31, 0x00
	.type		$str$23,@object
	.size		$str$23,(__unnamed_1 - $str$23)
$str$23:
        /*0012*/ 	.byte	0x2f, 0x74, 0x6d, 0x70, 0x2f, 0x63, 0x75, 0x74, 0x6c, 0x61, 0x73, 0x73, 0x5f, 0x73, 0x77, 0x65
        /*0022*/ 	.byte	0x65, 0x70, 0x5f, 0x73, 0x72, 0x63, 0x2f, 0x69, 0x6e, 0x63, 0x6c, 0x75, 0x64, 0x65, 0x2f, 0x63
        /*0032*/ 	.byte	0x75, 0x74, 0x6c, 0x61, 0x73, 0x73, 0x2f, 0x67, 0x65, 0x6d, 0x6d, 0x2f, 0x63, 0x6f, 0x6c, 0x6c
        /*0042*/ 	.byte	0x65, 0x63, 0x74, 0x69, 0x76, 0x65, 0x2f, 0x73, 0x6d, 0x39, 0x30, 0x5f, 0x6d, 0x6d, 0x61, 0x5f
        /*0052*/ 	.byte	0x74, 0x6d, 0x61, 0x5f, 0x67, 0x6d, 0x6d, 0x61, 0x5f, 0x73, 0x73, 0x5f, 0x77, 0x61, 0x72, 0x70
        /*0062*/ 	.byte	0x73, 0x70, 0x65, 0x63, 0x69, 0x61, 0x6c, 0x69, 0x7a, 0x65, 0x64, 0x2e, 0x68, 0x70, 0x70, 0x00
	.type		__unnamed_1,@object
	.size		__unnamed_1,(.L_0 - __unnamed_1)
__unnamed_1:
        /*0072*/ 	.byte	0x76, 0x6f, 0x69, 0x64, 0x20, 0x63, 0x75, 0x74, 0x6c, 0x61, 0x73, 0x73, 0x3a, 0x3a, 0x67, 0x65
        /* <DEDUP_REMOVED lines=176> */
        /*0b82*/ 	.byte	0x65, 0x6e, 0x74, 0x69, 0x74, 0x79, 0x5d, 0x00
.L_0:


//--------------------- .nv.shared._ZN7cutlass13device_kernelINS_4gemm6kernel13GemmUniversalIN4cute5tupleIJiiiiEEENS1_10collective13CollectiveMmaINS1_34MainloopSm90TmaGmmaWarpSpecializedILi4ENS5_IJNS4_1CILi2EEESB_NSA_ILi1EEEEEENS1_35KernelTmaWarpSpecializedCooperativeEEENS5_IJNSA_ILi128EEENSA_ILi256EEENSA_ILi32EEEEEEfNS5_IJlSC_lEEEfSK_NS4_8TiledMMAINS4_8MMA_AtomIJNS4_4SM904GMMA30MMA_64x256x8_F32TF32TF32_SS_TNILNSO_7ScaleInE1ELSQ_1EEEEEENS4_6LayoutINS5_IJSB_SC_SC_EEENS5_IJSC_NSA_ILi0EEESV_EEEEENS5_IJNS4_10UnderscoreESY_SY_EEEEENS4_23SM90_TMA_LOAD_MULTICASTENS4_14ComposedLayoutINS4_7SwizzleILi3ELi4ELi3EEENS4_18smem_ptr_flag_bitsILi32EEENST_INS5_IJNSA_ILi8EEESI_EEENS5_IJSI_SC_EEEEEEEvNS4_8identityES11_S1B_vS1C_EENS_8epilogue10collective6detail29Sm90TmaWarpSpecializedAdapterINS1F_15DefaultEpilogueIfSK_SK_NS1E_6thread17LinearCombinationIfLi1EffLNS1J_9ScaleType4KindE0ELNS_15FloatRoundStyleE2EfEENS1_15EpilogueDefaultEEEEEvvEEEEvNT_6ParamsE --------------------------
	.section	.nv.shared._ZN7cutlass13device_kernelINS_4gemm6kernel13GemmUniversalIN4cute5tupleIJiiiiEEENS1_10collective13CollectiveMmaINS1_34MainloopSm90TmaGmmaWarpSpecializedILi4ENS5_IJNS4_1CILi2EEESB_NSA_ILi1EEEEEENS1_35KernelTmaWarpSpecializedCooperativeEEENS5_IJNSA_ILi128EEENSA_ILi256EEENSA_ILi32EEEEEEfNS5_IJlSC_lEEEfSK_NS4_8TiledMMAINS4_8MMA_AtomIJNS4_4SM904GMMA30MMA_64x256x8_F32TF32TF32_SS_TNILNSO_7ScaleInE1ELSQ_1EEEEEENS4_6LayoutINS5_IJSB_SC_SC_EEENS5_IJSC_NSA_ILi0EEESV_EEEEENS5_IJNS4_10UnderscoreESY_SY_EEEEENS4_23SM90_TMA_LOAD_MULTICASTENS4_14ComposedLayoutINS4_7SwizzleILi3ELi4ELi3EEENS4_18smem_ptr_flag_bitsILi32EEENST_INS5_IJNSA_ILi8EEESI_EEENS5_IJSI_SC_EEEEEEEvNS4_8identityES11_S1B_vS1C_EENS_8epilogue10collective6detail29Sm90TmaWarpSpecializedAdapterINS1F_15DefaultEpilogueIfSK_SK_NS1E_6thread17LinearCombinationIfLi1EffLNS1J_9ScaleType4KindE0ELNS_15FloatRoundStyleE2EfEENS1_15EpilogueDefaultEEEEEvvEEEEvNT_6ParamsE,"aw",@nobits
	.sectionflags	@""
	.align	16
	.zero		1024


//--------------------- .nv.shared.reserved.0     --------------------------
	.section	.nv.shared.reserved.0,"aw",@nobits
	.weak		__nv_reservedSMEM_offset_0_alias
	.size		__nv_reservedSMEM_offset_0_alias, 0, 0
	.other		__nv_reservedSMEM_offset_0_alias,@"STO_CUDA_RESERVED_SHARED STV_DEFAULT"
__nv_reservedSMEM_offset_0_alias:
	.zero		0


//--------------------- .nv.global                --------------------------
	.section	.nv.global,"aw",@nobits
.nv.global:
	.type		_ZN40_INTERNAL_5d430720_4_k_cu_b4cfd879_250264cute1_E,@object
	.size		_ZN40_INTERNAL_5d430720_4_k_cu_b4cfd879_250264cute1_E,(_ZN40_INTERNAL_5d430720_4_k_cu_b4cfd879_250264cuda3std3__45__cpo6cbeginE - _ZN40_INTERNAL_5d430720_4_k_cu_b4cfd879_250264cute1_E)
_ZN40_INTERNAL_5d430720_4_k_cu_b4cfd879_250264cute1_E:
	.zero		1
	.type		_ZN40_INTERNAL_5d430720_4_k_cu_b4cfd879_250264cuda3std3__45__cpo6cbeginE,@object
	.size		_ZN40_INTERNAL_5d430720_4_k_cu_b4cfd879_250264cuda3std3__45__cpo6cbeginE,(_ZN40_INTERNAL_5d430720_4_k_cu_b4cfd879_250264cuda3std3__48in_placeE - _ZN40_INTERNAL_5d430720_4_k_cu_b4cfd879_250264cuda3std3__45__cpo6cbeginE)
_ZN40_INTERNAL_5d430720_4_k_cu_b4cfd879_250264cuda3std3__45__cpo6cbeginE:
	.zero		1
	.type		_ZN40_INTERNAL_5d430720_4_k_cu_b4cfd879_250264cuda3std3__48in_placeE,@object
	.size		_ZN40_INTERNAL_5d430720_4_k_cu_b4cfd879_250264cuda3std3__48in_placeE,(_ZN40_INTERNAL_5d430720_4_k_cu_b4cfd879_250264cuda3std6ranges3__45__cpo9iter_moveE - _ZN40_INTERNAL_5d430720_4_k_cu_b4cfd879_250264cuda3std3__48in_placeE)
_ZN40_INTERNAL_5d430720_4_k_cu_b4cfd879_250264cuda3std3__48in_placeE:
	.zero		1
	.type		_ZN40_INTERNAL_5d430720_4_k_cu_b4cfd879_250264cuda3std6ranges3__45__cpo9iter_moveE,@object
	.size		_ZN40_INTERNAL_5d430720_4_k_cu_b4cfd879_250264cuda3std6ranges3__45__cpo9iter_moveE,(_ZN40_INTERNAL_5d430720_4_k_cu_b4cfd879_250264cuda3std3__45__cpo5beginE - _ZN40_INTERNAL_5d430720_4_k_cu_b4cfd879_250264cuda3std6ranges3__45__cpo9iter_moveE)
_ZN40_INTERNAL_5d430720_4_k_cu_b4cfd879_250264cuda3std6ranges3__45__cpo9iter_moveE:
	.zero		1
	.type		_ZN40_INTERNAL_5d430720_4_k_cu_b4cfd879_250264cuda3std3__45__cpo5beginE,@object
	.size		_ZN40_INTERNAL_5d430720_4_k_cu_b4cfd879_250264cuda3std3__45__cpo5beginE,(_ZN40_INTERNAL_5d430720_4_k_cu_b4cfd879_250264cuda3std3__442_GLOBAL__N__5d430720_4_k_cu_b4cfd879_250266ignoreE - _ZN40_INTERNAL_5d430720_4_k_cu_b4cfd879_250264cuda3std3__45__cpo5beginE)
_ZN40_INTERNAL_5d430720_4_k_cu_b4cfd879_250264cuda3std3__45__cpo5beginE:
	.zero		1
	.type		_ZN40_INTERNAL_5d430720_4_k_cu_b4cfd879_250264cuda3std3__442_GLOBAL__N__5d430720_4_k_cu_b4cfd879_250266ignoreE,@object
	.size		_ZN40_INTERNAL_5d430720_4_k_cu_b4cfd879_250264cuda3std3__442_GLOBAL__N__5d430720_4_k_cu_b4cfd879_250266ignoreE,(_ZN40_INTERNAL_5d430720_4_k_cu_b4cfd879_250264cute7productE - _ZN40_INTERNAL_5d430720_4_k_cu_b4cfd879_250264cuda3std3__442_GLOBAL__N__5d430720_4_k_cu_b4cfd879_250266ignoreE)
_ZN40_INTERNAL_5d430720_4_k_cu_b4cfd879_250264cuda3std3__442_GLOBAL__N__5d430720_4_k_cu_b4cfd879_250266ignoreE:
	.zero		1
	.type		_ZN40_INTERNAL_5d430720_4_k_cu_b4cfd879_250264cute7productE,@object
	.size		_ZN40_INTERNAL_5d430720_4_k_cu_b4cfd879_250264cute7productE,(_ZN40_INTERNAL_5d430720_4_k_cu_b4cfd879_250264cuda3std3__45__cpo3endE - _ZN40_INTERNAL_5d430720_4_k_cu_b4cfd879_250264cute7productE)
_ZN40_INTERNAL_5d430720_4_k_cu_b4cfd879_250264cute7productE:
	.zero		1
	.type		_ZN40_INTERNAL_5d430720_4_k_cu_b4cfd879_250264cuda3std3__45__cpo3endE,@object
	.size		_ZN40_INTERNAL_5d430720_4_k_cu_b4cfd879_250264cuda3std3__45__cpo3endE,(_ZN40_INTERNAL_5d430720_4_k_cu_b4cfd879_250264cuda3std3__419piecewise_constructE - _ZN40_INTERNAL_5d430720_4_k_cu_b4cfd879_250264cuda3std3__45__cpo3endE)
_ZN40_INTERNAL_5d430720_4_k_cu_b4cfd879_250264cuda3std3__45__cpo3endE:
	.zero		1
	.type		_ZN40_INTERNAL_5d430720_4_k_cu_b4cfd879_250264cuda3std3__419piecewise_constructE,@object
	.size		_ZN40_INTERNAL_5d430720_4_k_cu_b4cfd879_250264cuda3std3__419piecewise_constructE,(_ZN40_INTERNAL_5d430720_4_k_cu_b4cfd879_250264cuda3std3__45__cpo4cendE - _ZN40_INTERNAL_5d430720_4_k_cu_b4cfd879_250264cuda3std3__419piecewise_constructE)
_ZN40_INTERNAL_5d430720_4_k_cu_b4cfd879_250264cuda3std3__419piecewise_constructE:
	.zero		1
	.type		_ZN40_INTERNAL_5d430720_4_k_cu_b4cfd879_250264cuda3std3__45__cpo4cendE,@object
	.size		_ZN40_INTERNAL_5d430720_4_k_cu_b4cfd879_250264cuda3std3__45__cpo4cendE,(_ZN40_INTERNAL_5d430720_4_k_cu_b4cfd879_250264cuda3std6ranges3__45__cpo4swapE - _ZN40_INTERNAL_5d430720_4_k_cu_b4cfd879_250264cuda3std3__45__cpo4cendE)
_ZN40_INTERNAL_5d430720_4_k_cu_b4cfd879_250264cuda3std3__45__cpo4cendE:
	.zero		1
	.type		_ZN40_INTERNAL_5d430720_4_k_cu_b4cfd879_250264cuda3std6ranges3__45__cpo4swapE,@object
	.size		_ZN40_INTERNAL_5d430720_4_k_cu_b4cfd879_250264cuda3std6ranges3__45__cpo4swapE,(.L_8 - _ZN40_INTERNAL_5d430720_4_k_cu_b4cfd879_250264cuda3std6ranges3__45__cpo4swapE)
_ZN40_INTERNAL_5d430720_4_k_cu_b4cfd879_250264cuda3std6ranges3__45__cpo4swapE:
	.zero		1
.L_8:


//--------------------- .nv.constant0._ZN7cutlass13device_kernelINS_4gemm6kernel13GemmUniversalIN4cute5tupleIJiiiiEEENS1_10collective13CollectiveMmaINS1_34MainloopSm90TmaGmmaWarpSpecializedILi4ENS5_IJNS4_1CILi2EEESB_NSA_ILi1EEEEEENS1_35KernelTmaWarpSpecializedCooperativeEEENS5_IJNSA_ILi128EEENSA_ILi256EEENSA_ILi32EEEEEEfNS5_IJlSC_lEEEfSK_NS4_8TiledMMAINS4_8MMA_AtomIJNS4_4SM904GMMA30MMA_64x256x8_F32TF32TF32_SS_TNILNSO_7ScaleInE1ELSQ_1EEEEEENS4_6LayoutINS5_IJSB_SC_SC_EEENS5_IJSC_NSA_ILi0EEESV_EEEEENS5_IJNS4_10UnderscoreESY_SY_EEEEENS4_23SM90_TMA_LOAD_MULTICASTENS4_14ComposedLayoutINS4_7SwizzleILi3ELi4ELi3EEENS4_18smem_ptr_flag_bitsILi32EEENST_INS5_IJNSA_ILi8EEESI_EEENS5_IJSI_SC_EEEEEEEvNS4_8identityES11_S1B_vS1C_EENS_8epilogue10collective6detail29Sm90TmaWarpSpecializedAdapterINS1F_15DefaultEpilogueIfSK_SK_NS1E_6thread17LinearCombinationIfLi1EffLNS1J_9ScaleType4KindE0ELNS_15FloatRoundStyleE2EfEENS1_15EpilogueDefaultEEEEEvvEEEEvNT_6ParamsE --------------------------
	.section	.nv.constant0._ZN7cutlass13device_kernelINS_4gemm6kernel13GemmUniversalIN4cute5tupleIJiiiiEEENS1_10collective13CollectiveMmaINS1_34MainloopSm90TmaGmmaWarpSpecializedILi4ENS5_IJNS4_1CILi2EEESB_NSA_ILi1EEEEEENS1_35KernelTmaWarpSpecializedCooperativeEEENS5_IJNSA_ILi128EEENSA_ILi256EEENSA_ILi32EEEEEEfNS5_IJlSC_lEEEfSK_NS4_8TiledMMAINS4_8MMA_AtomIJNS4_4SM904GMMA30MMA_64x256x8_F32TF32TF32_SS_TNILNSO_7ScaleInE1ELSQ_1EEEEEENS4_6LayoutINS5_IJSB_SC_SC_EEENS5_IJSC_NSA_ILi0EEESV_EEEEENS5_IJNS4_10UnderscoreESY_SY_EEEEENS4_23SM90_TMA_LOAD_MULTICASTENS4_14ComposedLayoutINS4_7SwizzleILi3ELi4ELi3EEENS4_18smem_ptr_flag_bitsILi32EEENST_INS5_IJNSA_ILi8EEESI_EEENS5_IJSI_SC_EEEEEEEvNS4_8identityES11_S1B_vS1C_EENS_8epilogue10collective6detail29Sm90TmaWarpSpecializedAdapterINS1F_15DefaultEpilogueIfSK_SK_NS1E_6thread17LinearCombinationIfLi1EffLNS1J_9ScaleType4KindE0ELNS_15FloatRoundStyleE2EfEENS1_15EpilogueDefaultEEEEEvvEEEEvNT_6ParamsE,"a",@progbits
	.sectionflags	@""
	.align	4
.nv.constant0._ZN7cutlass13device_kernelINS_4gemm6kernel13GemmUniversalIN4cute5tupleIJiiiiEEENS1_10collective13CollectiveMmaINS1_34MainloopSm90TmaGmmaWarpSpecializedILi4ENS5_IJNS4_1CILi2EEESB_NSA_ILi1EEEEEENS1_35KernelTmaWarpSpecializedCooperativeEEENS5_IJNSA_ILi128EEENSA_ILi256EEENSA_ILi32EEEEEEfNS5_IJlSC_lEEEfSK_NS4_8TiledMMAINS4_8MMA_AtomIJNS4_4SM904GMMA30MMA_64x256x8_F32TF32TF32_SS_TNILNSO_7ScaleInE1ELSQ_1EEEEEENS4_6LayoutINS5_IJSB_SC_SC_EEENS5_IJSC_NSA_ILi0EEESV_EEEEENS5_IJNS4_10UnderscoreESY_SY_EEEEENS4_23SM90_TMA_LOAD_MULTICASTENS4_14ComposedLayoutINS4_7SwizzleILi3ELi4ELi3EEENS4_18smem_ptr_flag_bitsILi32EEENST_INS5_IJNSA_ILi8EEESI_EEENS5_IJSI_SC_EEEEEEEvNS4_8identityES11_S1B_vS1C_EENS_8epilogue10collective6detail29Sm90TmaWarpSpecializedAdapterINS1F_15DefaultEpilogueIfSK_SK_NS1E_6thread17LinearCombinationIfLi1EffLNS1J_9ScaleType4KindE0ELNS_15FloatRoundStyleE2EfEENS1_15EpilogueDefaultEEEEEvvEEEEvNT_6ParamsE:
	.zero		1664


//--------------------- SYMBOLS --------------------------

	.type		.nv.reservedSmem.offset0,@object
	.size		.nv.reservedSmem.offset0,0x4
	.type		__assertfail,@function
